//
// Generated by NVIDIA NVVM Compiler
//
// Compiler Build ID: CL-36424714
// Cuda compilation tools, release 13.0, V13.0.88
// Based on NVVM 20.0.0
//

.version 9.0
.target sm_100
.address_size 64

	// .globl	animatePointsKernel

.visible .entry animatePointsKernel(
	.param .u64 .ptr .align 1 animatePointsKernel_param_0,
	.param .u64 .ptr .align 1 animatePointsKernel_param_1,
	.param .u32 animatePointsKernel_param_2,
	.param .f32 animatePointsKernel_param_3,
	.param .u64 .ptr .align 1 animatePointsKernel_param_4,
	.param .u32 animatePointsKernel_param_5
)
{
	.reg .pred 	%p<19>;
	.reg .b32 	%r<74>;
	.reg .b32 	%f<192>;
	.reg .b64 	%rd<15>;

	ld.param.u64 	%rd3, [animatePointsKernel_param_0];
	ld.param.u64 	%rd4, [animatePointsKernel_param_1];
	ld.param.u32 	%r3, [animatePointsKernel_param_2];
	ld.param.f32 	%f26, [animatePointsKernel_param_3];
	ld.param.u64 	%rd5, [animatePointsKernel_param_4];
	ld.param.u32 	%r2, [animatePointsKernel_param_5];
	mov.u32 	%r4, %ctaid.x;
	mov.u32 	%r5, %ntid.x;
	mov.u32 	%r6, %tid.x;
	mad.lo.s32 	%r1, %r4, %r5, %r6;
	setp.ge.s32 	%p1, %r1, %r3;
	@%p1 bra 	$L__BB0_10;
	cvta.to.global.u64 	%rd6, %rd3;
	cvta.to.global.u64 	%rd7, %rd4;
	mul.lo.s32 	%r7, %r1, 7;
	mul.wide.s32 	%rd8, %r1, 32;
	add.s64 	%rd1, %rd7, %rd8;
	ld.global.f32 	%f188, [%rd1];
	ld.global.f32 	%f187, [%rd1+4];
	ld.global.f32 	%f186, [%rd1+8];
	ld.global.f32 	%f27, [%rd1+12];
	ld.global.f32 	%f190, [%rd1+16];
	ld.global.f32 	%f191, [%rd1+20];
	ld.global.f32 	%f6, [%rd1+24];
	ld.global.f32 	%f7, [%rd1+28];
	mul.lo.s32 	%r8, %r1, 12345;
	shr.u32 	%r9, %r8, 16;
	xor.b32  	%r10, %r8, %r9;
	xor.b32  	%r11, %r10, 61;
	mul.lo.s32 	%r12, %r11, 9;
	shr.u32 	%r13, %r12, 4;
	xor.b32  	%r14, %r13, %r12;
	mul.lo.s32 	%r15, %r14, 668265261;
	shr.u32 	%r16, %r15, 15;
	xor.b32  	%r17, %r16, %r15;
	cvt.rn.f32.u32 	%f28, %r17;
	mul.f32 	%f29, %f28, 0f2F800000;
	fma.rn.f32 	%f30, %f29, 0f3ECCCCCE, 0f3F4CCCCD;
	sub.f32 	%f189, %f27, %f30;
	setp.gtu.f32 	%p2, %f189, 0f00000000;
	mul.wide.s32 	%rd9, %r7, 4;
	add.s64 	%rd2, %rd6, %rd9;
	mov.f32 	%f183, 0f00000000;
	mov.f32 	%f184, 0f00000000;
	@%p2 bra 	$L__BB0_9;
	mul.lo.s32 	%r18, %r1, 73856093;
	// begin inline asm
	mov.u64 	%rd10, %clock64;
	// end inline asm
	cvt.u32.u64 	%r19, %rd10;
	xor.b32  	%r20, %r18, %r19;
	mul.lo.s32 	%r21, %r20, 10001;
	shr.u32 	%r22, %r21, 16;
	xor.b32  	%r23, %r21, %r22;
	xor.b32  	%r24, %r23, 61;
	mul.lo.s32 	%r25, %r24, 9;
	shr.u32 	%r26, %r25, 4;
	xor.b32  	%r27, %r26, %r25;
	mul.lo.s32 	%r28, %r27, 668265261;
	shr.u32 	%r29, %r28, 15;
	xor.b32  	%r30, %r29, %r28;
	cvt.rn.f32.u32 	%f32, %r30;
	mul.f32 	%f33, %f32, 0f2F800000;
	fma.rn.f32 	%f34, %f33, 0f40000000, 0fBF800000;
	mul.f32 	%f9, %f34, 0f42C80000;
	st.global.f32 	[%rd2], %f9;
	cvt.rn.f32.s32 	%f35, %r1;
	st.global.f32 	[%rd2+4], %f35;
	mov.b32 	%r31, -1035468800;
	st.global.u32 	[%rd2+8], %r31;
	mul.lo.s32 	%r32, %r20, 20002;
	shr.u32 	%r33, %r32, 16;
	xor.b32  	%r34, %r32, %r33;
	xor.b32  	%r35, %r34, 61;
	mul.lo.s32 	%r36, %r35, 9;
	shr.u32 	%r37, %r36, 4;
	xor.b32  	%r38, %r37, %r36;
	mul.lo.s32 	%r39, %r38, 668265261;
	shr.u32 	%r40, %r39, 15;
	xor.b32  	%r41, %r40, %r39;
	cvt.rn.f32.u32 	%f36, %r41;
	fma.rn.f32 	%f10, %f36, 0f2F800000, 0f00000000;
	fma.rn.f32 	%f186, %f10, 0f3A83126F, 0f3A83126F;
	shr.u32 	%r42, %r20, 16;
	xor.b32  	%r43, %r20, %r42;
	xor.b32  	%r44, %r43, 61;
	mul.lo.s32 	%r45, %r44, 9;
	shr.u32 	%r46, %r45, 4;
	xor.b32  	%r47, %r46, %r45;
	mul.lo.s32 	%r48, %r47, 668265261;
	shr.u32 	%r49, %r48, 15;
	xor.b32  	%r50, %r49, %r48;
	cvt.rn.f32.u32 	%f37, %r50;
	mul.f32 	%f38, %f37, 0f2F800000;
	fma.rn.f32 	%f39, %f38, 0f3E4CCCD0, 0f3F666666;
	mul.f32 	%f189, %f39, 0f42C80000;
	setp.eq.s64 	%p3, %rd5, 0;
	mov.f32 	%f187, 0f00000000;
	mov.f32 	%f188, %f183;
	mov.f32 	%f190, %f189;
	mov.f32 	%f191, %f184;
	@%p3 bra 	$L__BB0_9;
	add.f32 	%f41, %f9, 0f42C80000;
	div.rn.f32 	%f13, %f41, 0f43480000;
	abs.f32 	%f14, %f13;
	setp.eq.f32 	%p4, %f13, 0f3F800000;
	mov.f32 	%f185, 0f3F800000;
	@%p4 bra 	$L__BB0_8;
	setp.num.f32 	%p5, %f14, %f14;
	@%p5 bra 	$L__BB0_6;
	mov.f32 	%f97, 0f40000000;
	add.rn.f32 	%f185, %f13, %f97;
	bra.uni 	$L__BB0_8;
$L__BB0_6:
	setp.lt.f32 	%p6, %f14, 0f00800000;
	mul.f32 	%f42, %f14, 0f4B800000;
	selp.f32 	%f43, %f42, %f14, %p6;
	mov.b32 	%r51, %f43;
	add.s32 	%r52, %r51, -1060439283;
	and.b32  	%r53, %r52, -8388608;
	sub.s32 	%r54, %r51, %r53;
	mov.b32 	%f44, %r54;
	cvt.rn.f32.s32 	%f45, %r53;
	selp.f32 	%f46, 0fC1C00000, 0f00000000, %p6;
	fma.rn.f32 	%f47, %f45, 0f34000000, %f46;
	add.f32 	%f48, %f44, 0fBF800000;
	add.f32 	%f49, %f44, 0f3F800000;
	rcp.approx.ftz.f32 	%f50, %f49;
	add.f32 	%f51, %f48, %f48;
	mul.f32 	%f52, %f51, %f50;
	mul.f32 	%f53, %f52, %f52;
	neg.f32 	%f54, %f52;
	sub.f32 	%f55, %f48, %f52;
	add.f32 	%f56, %f55, %f55;
	fma.rn.f32 	%f57, %f54, %f48, %f56;
	mul.rn.f32 	%f58, %f50, %f57;
	fma.rn.f32 	%f59, %f53, 0f3A2C32E4, 0f3B52E7DB;
	fma.rn.f32 	%f60, %f59, %f53, 0f3C93BB73;
	fma.rn.f32 	%f61, %f60, %f53, 0f3DF6384F;
	mul.rn.f32 	%f62, %f61, %f53;
	fma.rn.f32 	%f63, %f52, 0f3FB8AA3B, %f47;
	mul.f32 	%f64, %f62, 0f40400000;
	sub.f32 	%f65, %f47, %f63;
	fma.rn.f32 	%f66, %f52, 0f3FB8AA3B, %f65;
	fma.rn.f32 	%f67, %f58, 0f3FB8AA3B, %f66;
	fma.rn.f32 	%f68, %f52, 0f32A55E34, %f67;
	fma.rn.f32 	%f69, %f64, %f58, %f68;
	fma.rn.f32 	%f70, %f62, %f52, %f69;
	add.rn.f32 	%f71, %f63, %f70;
	mov.f32 	%f72, 0f40000000;
	mul.rn.f32 	%f73, %f71, %f72;
	cvt.rni.f32.f32 	%f74, %f73;
	sub.f32 	%f75, %f73, %f74;
	neg.f32 	%f76, %f73;
	fma.rn.f32 	%f77, %f71, 0f40000000, %f76;
	neg.f32 	%f78, %f63;
	add.rn.f32 	%f79, %f71, %f78;
	neg.f32 	%f80, %f79;
	add.rn.f32 	%f81, %f70, %f80;
	fma.rn.f32 	%f82, %f81, 0f40000000, %f77;
	add.f32 	%f83, %f75, %f82;
	setp.gt.f32 	%p7, %f74, 0f00000000;
	selp.b32 	%r55, 0, -2097152000, %p7;
	setp.neu.f32 	%p8, %f13, 0f00000000;
	setp.neu.f32 	%p9, %f14, 0f7F800000;
	setp.lt.f32 	%p10, %f73, 0f00000000;
	selp.f32 	%f84, 0f00000000, 0f7F800000, %p10;
	abs.f32 	%f85, %f73;
	setp.gt.f32 	%p11, %f85, 0f43180000;
	cvt.rzi.s32.f32 	%r56, %f74;
	shl.b32 	%r57, %r56, 23;
	sub.s32 	%r58, %r57, %r55;
	mov.b32 	%f86, %r58;
	add.s32 	%r59, %r55, 2130706432;
	mov.b32 	%f87, %r59;
	fma.rn.f32 	%f88, %f83, 0f391FCB8E, 0f3AAF85ED;
	fma.rn.f32 	%f89, %f88, %f83, 0f3C1D9856;
	fma.rn.f32 	%f90, %f89, %f83, 0f3D6357BB;
	fma.rn.f32 	%f91, %f90, %f83, 0f3E75FDEC;
	fma.rn.f32 	%f92, %f91, %f83, 0f3F317218;
	fma.rn.f32 	%f93, %f92, %f83, 0f3F800000;
	mul.f32 	%f94, %f93, %f87;
	mul.f32 	%f95, %f94, %f86;
	selp.f32 	%f185, %f84, %f95, %p11;
	and.pred  	%p12, %p8, %p9;
	@%p12 bra 	$L__BB0_8;
	add.f32 	%f96, %f13, %f13;
	mov.b32 	%r60, %f96;
	and.b32  	%r61, %r60, 2147483647;
	mov.b32 	%f185, %r61;
$L__BB0_8:
	add.f32 	%f99, %f185, 0f3F800000;
	setp.lt.f32 	%p13, %f99, 0f00800000;
	mul.f32 	%f100, %f99, 0f4B000000;
	selp.f32 	%f101, %f100, %f99, %p13;
	selp.f32 	%f102, 0fC1B80000, 0f00000000, %p13;
	mov.b32 	%r62, %f101;
	add.s32 	%r63, %r62, -1059760811;
	and.b32  	%r64, %r63, -8388608;
	sub.s32 	%r65, %r62, %r64;
	mov.b32 	%f103, %r65;
	cvt.rn.f32.s32 	%f104, %r64;
	fma.rn.f32 	%f105, %f104, 0f34000000, %f102;
	add.f32 	%f106, %f103, 0fBF800000;
	fma.rn.f32 	%f107, %f106, 0fBE055027, 0f3E1039F6;
	fma.rn.f32 	%f108, %f107, %f106, 0fBDF8CDCC;
	fma.rn.f32 	%f109, %f108, %f106, 0f3E0F2955;
	fma.rn.f32 	%f110, %f109, %f106, 0fBE2AD8B9;
	fma.rn.f32 	%f111, %f110, %f106, 0f3E4CED0B;
	fma.rn.f32 	%f112, %f111, %f106, 0fBE7FFF22;
	fma.rn.f32 	%f113, %f112, %f106, 0f3EAAAA78;
	fma.rn.f32 	%f114, %f113, %f106, 0fBF000000;
	mul.f32 	%f115, %f106, %f114;
	fma.rn.f32 	%f116, %f115, %f106, %f106;
	fma.rn.f32 	%f117, %f105, 0f3F317218, %f116;
	setp.gt.u32 	%p14, %r62, 2139095039;
	fma.rn.f32 	%f118, %f101, 0f7F800000, 0f7F800000;
	selp.f32 	%f119, %f118, %f117, %p14;
	setp.eq.f32 	%p15, %f101, 0f00000000;
	selp.f32 	%f120, 0fFF800000, %f119, %p15;
	cvt.rn.f32.s32 	%f121, %r2;
	mul.f32 	%f122, %f120, %f121;
	cvt.rzi.s32.f32 	%r66, %f122;
	add.s32 	%r67, %r2, -1;
	min.s32 	%r68, %r66, %r67;
	max.s32 	%r69, %r68, 0;
	cvta.to.global.u64 	%rd11, %rd5;
	mul.wide.u32 	%rd12, %r69, 4;
	add.s64 	%rd13, %rd11, %rd12;
	ld.global.f32 	%f123, [%rd13];
	div.rn.f32 	%f124, %f123, 0f42C80000;
	add.f32 	%f125, %f124, 0f3F800000;
	setp.lt.f32 	%p16, %f125, 0f00800000;
	mul.f32 	%f126, %f125, 0f4B000000;
	selp.f32 	%f127, %f126, %f125, %p16;
	selp.f32 	%f128, 0fC1B80000, 0f00000000, %p16;
	mov.b32 	%r70, %f127;
	add.s32 	%r71, %r70, -1059760811;
	and.b32  	%r72, %r71, -8388608;
	sub.s32 	%r73, %r70, %r72;
	mov.b32 	%f129, %r73;
	cvt.rn.f32.s32 	%f130, %r72;
	fma.rn.f32 	%f131, %f130, 0f34000000, %f128;
	add.f32 	%f132, %f129, 0fBF800000;
	fma.rn.f32 	%f133, %f132, 0fBE055027, 0f3E1039F6;
	fma.rn.f32 	%f134, %f133, %f132, 0fBDF8CDCC;
	fma.rn.f32 	%f135, %f134, %f132, 0f3E0F2955;
	fma.rn.f32 	%f136, %f135, %f132, 0fBE2AD8B9;
	fma.rn.f32 	%f137, %f136, %f132, 0f3E4CED0B;
	fma.rn.f32 	%f138, %f137, %f132, 0fBE7FFF22;
	fma.rn.f32 	%f139, %f138, %f132, 0f3EAAAA78;
	fma.rn.f32 	%f140, %f139, %f132, 0fBF000000;
	mul.f32 	%f141, %f132, %f140;
	fma.rn.f32 	%f142, %f141, %f132, %f132;
	fma.rn.f32 	%f143, %f131, 0f3F317218, %f142;
	setp.gt.u32 	%p17, %r70, 2139095039;
	fma.rn.f32 	%f144, %f127, 0f7F800000, 0f7F800000;
	selp.f32 	%f145, %f144, %f143, %p17;
	setp.eq.f32 	%p18, %f127, 0f00000000;
	mul.f32 	%f146, %f145, 0f41200000;
	selp.f32 	%f147, 0fFF800000, %f146, %p18;
	fma.rn.f32 	%f148, %f120, 0f41200000, 0f3F800000;
	mul.f32 	%f149, %f148, %f147;
	st.global.f32 	[%rd2+4], %f149;
	min.f32 	%f150, %f149, 0f3F800000;
	max.f32 	%f151, %f150, 0f00000000;
	min.f32 	%f152, %f151, 0f3F800000;
	mul.f32 	%f153, %f152, %f152;
	mul.f32 	%f154, %f152, %f153;
	mul.f32 	%f155, %f153, %f153;
	mul.f32 	%f156, %f153, %f154;
	fma.rn.f32 	%f157, %f152, 0f4093B14C, 0f3E0AFA8C;
	fma.rn.f32 	%f158, %f153, 0fC22AA42C, %f157;
	fma.rn.f32 	%f159, %f154, 0f4304218F, %f158;
	fma.rn.f32 	%f160, %f155, 0fC318F141, %f159;
	fma.rn.f32 	%f161, %f156, 0f426D2541, %f160;
	fma.rn.f32 	%f162, %f152, 0f400C6D95, 0f3DBB314B;
	fma.rn.f32 	%f163, %f153, 0f409AF995, %f162;
	fma.rn.f32 	%f164, %f154, 0fC162F5E6, %f163;
	fma.rn.f32 	%f165, %f155, 0f4088DFA1, %f164;
	fma.rn.f32 	%f166, %f156, 0f4035179C, %f165;
	fma.rn.f32 	%f167, %f152, 0f414A4569, 0f3DDA7788;
	fma.rn.f32 	%f168, %f153, 0fC2725404, %f167;
	fma.rn.f32 	%f169, %f154, 0f42DCB9BD, %f168;
	fma.rn.f32 	%f170, %f155, 0fC2B3CE64, %f169;
	fma.rn.f32 	%f171, %f156, 0f41DAC937, %f170;
	mul.f32 	%f172, %f149, %f161;
	st.global.f32 	[%rd2+12], %f172;
	mul.f32 	%f173, %f149, %f166;
	st.global.f32 	[%rd2+16], %f173;
	mul.f32 	%f174, %f149, %f171;
	st.global.f32 	[%rd2+20], %f174;
	mul.f32 	%f175, %f149, 0f3DCCCCCD;
	mul.f32 	%f176, %f175, 0f3A83126F;
	mul.f32 	%f187, %f10, %f176;
	mov.f32 	%f188, %f183;
	mov.f32 	%f190, %f189;
	mov.f32 	%f191, %f184;
$L__BB0_9:
	// begin inline asm
	mov.u64 	%rd14, %clock64;
	// end inline asm
	ld.global.f32 	%f177, [%rd2];
	fma.rn.f32 	%f178, %f26, %f188, %f177;
	st.global.f32 	[%rd2], %f178;
	ld.global.f32 	%f179, [%rd2+4];
	fma.rn.f32 	%f180, %f26, %f187, %f179;
	st.global.f32 	[%rd2+4], %f180;
	ld.global.f32 	%f181, [%rd2+8];
	fma.rn.f32 	%f182, %f26, %f186, %f181;
	st.global.f32 	[%rd2+8], %f182;
	st.global.f32 	[%rd1], %f188;
	st.global.f32 	[%rd1+4], %f187;
	st.global.f32 	[%rd1+8], %f186;
	st.global.f32 	[%rd1+12], %f189;
	st.global.f32 	[%rd1+16], %f190;
	st.global.f32 	[%rd1+20], %f191;
	st.global.f32 	[%rd1+24], %f6;
	st.global.f32 	[%rd1+28], %f7;
$L__BB0_10:
	ret;

}


// ===== COMPILED SASS (sm_100) =====

	.target	sm_100

	.elftype	@"ET_EXEC"


//--------------------- .note.nv.tkinfo           --------------------------
	.section	.note.nv.tkinfo,"",@"SHT_NOTE"
	.sectionflags	@"SHF_NOTE_NV_TKINFO"
	.tkinfo
        /*0018*/ 	.word	0x00000002
        /*0030*/ 	.string	""
        /*0030*/ 	.string	"ptxas"
        /*0030*/ 	.string	"Cuda compilation tools, release 13.0, V13.0.88"
        /*0030*/ 	.string	"Build cuda_13.0.r13.0/compiler.36424714_0"
        /*0030*/ 	.string	"-arch sm_100 -m 64 "



//--------------------- .note.nv.cuinfo           --------------------------
	.section	.note.nv.cuinfo,"",@"SHT_NOTE"
	.sectionflags	@"SHF_NOTE_NV_CUINFO"
        /*0018*/ 	.short	0x0002
        /*001a*/ 	.short	0x0064
        /*001c*/ 	.short	0x0082
	.zero		2


//--------------------- .nv.info                  --------------------------
	.section	.nv.info,"",@"SHT_CUDA_INFO"
	.align	4


	//----- nvinfo : EIATTR_REGCOUNT
	.align		4
        /*0000*/ 	.byte	0x04, 0x2f
        /*0002*/ 	.short	(.L_1 - .L_0)
	.align		4
.L_0:
        /*0004*/ 	.word	index@(animatePointsKernel)
        /*0008*/ 	.word	0x00000020


	//----- nvinfo : EIATTR_FRAME_SIZE
	.align		4
.L_1:
        /*000c*/ 	.byte	0x04, 0x11
        /*000e*/ 	.short	(.L_3 - .L_2)
	.align		4
.L_2:
        /*0010*/ 	.word	index@($__internal_0_$__cuda_sm3x_div_rn_noftz_f32_slowpath)
        /*0014*/ 	.word	0x00000000


	//----- nvinfo : EIATTR_FRAME_SIZE
	.align		4
.L_3:
        /*0018*/ 	.byte	0x04, 0x11
        /*001a*/ 	.short	(.L_5 - .L_4)
	.align		4
.L_4:
        /*001c*/ 	.word	index@(animatePointsKernel)
        /*0020*/ 	.word	0x00000000


	//----- nvinfo : EIATTR_MIN_STACK_SIZE
	.align		4
.L_5:
        /*0024*/ 	.byte	0x04, 0x12
        /*0026*/ 	.short	(.L_7 - .L_6)
	.align		4
.L_6:
        /*0028*/ 	.word	index@(animatePointsKernel)
        /*002c*/ 	.word	0x00000000
.L_7:


//--------------------- .nv.compat                --------------------------
	.section	.nv.compat,"",@"SHT_CUDA_COMPAT_INFO"
	.align	4
        /*0000*/ 	.byte	0x02, 0x09, 0x00, 0x00, 0x02, 0x02, 0x01, 0x00, 0x02, 0x05, 0x05, 0x00, 0x03, 0x07, 0x01, 0x01
        /*0010*/ 	.byte	0x02, 0x03, 0x00, 0x00, 0x02, 0x06, 0x01, 0x00, 0x04, 0x0b, 0x08, 0x00, 0x01, 0x00, 0x00, 0x00
        /*0020*/ 	.byte	0x00, 0x00, 0x00, 0x00


//--------------------- .nv.info.animatePointsKernel --------------------------
	.section	.nv.info.animatePointsKernel,"",@"SHT_CUDA_INFO"
	.sectionflags	@""
	.align	4


	//----- nvinfo : EIATTR_CUDA_API_VERSION
	.align		4
        /*0000*/ 	.byte	0x04, 0x37
        /*0002*/ 	.short	(.L_9 - .L_8)
.L_8:
        /*0004*/ 	.word	0x00000082


	//----- nvinfo : EIATTR_KPARAM_INFO
	.align		4
.L_9:
        /*0008*/ 	.byte	0x04, 0x17
        /*000a*/ 	.short	(.L_11 - .L_10)
.L_10:
        /*000c*/ 	.word	0x00000000
        /*0010*/ 	.short	0x0005
        /*0012*/ 	.short	0x0020
        /*0014*/ 	.byte	0x00, 0xf0, 0x11, 0x00


	//----- nvinfo : EIATTR_KPARAM_INFO
	.align		4
.L_11:
        /*0018*/ 	.byte	0x04, 0x17
        /*001a*/ 	.short	(.L_13 - .L_12)
.L_12:
        /*001c*/ 	.word	0x00000000
        /*0020*/ 	.short	0x0004
        /*0022*/ 	.short	0x0018
        /*0024*/ 	.byte	0x00, 0xf5, 0x21, 0x00


	//----- nvinfo : EIATTR_KPARAM_INFO
	.align		4
.L_13:
        /*0028*/ 	.byte	0x04, 0x17
        /*002a*/ 	.short	(.L_15 - .L_14)
.L_14:
        /*002c*/ 	.word	0x00000000
        /*0030*/ 	.short	0x0003
        /*0032*/ 	.short	0x0014
        /*0034*/ 	.byte	0x00, 0xf0, 0x11, 0x00


	//----- nvinfo : EIATTR_KPARAM_INFO
	.align		4
.L_15:
        /*0038*/ 	.byte	0x04, 0x17
        /*003a*/ 	.short	(.L_17 - .L_16)
.L_16:
        /*003c*/ 	.word	0x00000000
        /*0040*/ 	.short	0x0002
        /*0042*/ 	.short	0x0010
        /*0044*/ 	.byte	0x00, 0xf0, 0x11, 0x00


	//----- nvinfo : EIATTR_KPARAM_INFO
	.align		4
.L_17:
        /*0048*/ 	.byte	0x04, 0x17
        /*004a*/ 	.short	(.L_19 - .L_18)
.L_18:
        /*004c*/ 	.word	0x00000000
        /*0050*/ 	.short	0x0001
        /*0052*/ 	.short	0x0008
        /*0054*/ 	.byte	0x00, 0xf5, 0x21, 0x00


	//----- nvinfo : EIATTR_KPARAM_INFO
	.align		4
.L_19:
        /*0058*/ 	.byte	0x04, 0x17
        /*005a*/ 	.short	(.L_21 - .L_20)
.L_20:
        /*005c*/ 	.word	0x00000000
        /*0060*/ 	.short	0x0000
        /*0062*/ 	.short	0x0000
        /*0064*/ 	.byte	0x00, 0xf5, 0x21, 0x00


	//----- nvinfo : EIATTR_SPARSE_MMA_MASK
	.align		4
.L_21:
        /*0068*/ 	.byte	0x03, 0x50
        /*006a*/ 	.short	0x0000


	//----- nvinfo : EIATTR_MAXREG_COUNT
	.align		4
        /*006c*/ 	.byte	0x03, 0x1b
        /*006e*/ 	.short	0x00ff


	//----- nvinfo : EIATTR_MERCURY_ISA_VERSION
	.align		4
        /*0070*/ 	.byte	0x03, 0x5f
        /*0072*/ 	.short	0x0101


	//----- nvinfo : EIATTR_VRC_CTA_INIT_COUNT
	.align		4
        /*0074*/ 	.byte	0x02, 0x4a
	.zero		1
	.zero		1


	//----- nvinfo : EIATTR_EXIT_INSTR_OFFSETS
	.align		4
        /*0078*/ 	.byte	0x04, 0x1c
        /*007a*/ 	.short	(.L_23 - .L_22)


	//   ....[0]....
.L_22:
        /*007c*/ 	.word	0x00000070


	//   ....[1]....
        /*0080*/ 	.word	0x000013e0


	//----- nvinfo : EIATTR_CRS_STACK_SIZE
	.align		4
.L_23:
        /*0084*/ 	.byte	0x04, 0x1e
        /*0086*/ 	.short	(.L_25 - .L_24)
.L_24:
        /*0088*/ 	.word	0x00000000


	//----- nvinfo : EIATTR_CBANK_PARAM_SIZE
	.align		4
.L_25:
        /*008c*/ 	.byte	0x03, 0x19
        /*008e*/ 	.short	0x0024


	//----- nvinfo : EIATTR_PARAM_CBANK
	.align		4
        /*0090*/ 	.byte	0x04, 0x0a
        /*0092*/ 	.short	(.L_27 - .L_26)
	.align		4
.L_26:
        /*0094*/ 	.word	index@(.nv.constant0.animatePointsKernel)
        /*0098*/ 	.short	0x0380
        /*009a*/ 	.short	0x0024


	//----- nvinfo : EIATTR_SW_WAR
	.align		4
.L_27:
        /*009c*/ 	.byte	0x04, 0x36
        /*009e*/ 	.short	(.L_29 - .L_28)
.L_28:
        /*00a0*/ 	.word	0x00000008
.L_29:


//--------------------- .nv.callgraph             --------------------------
	.section	.nv.callgraph,"",@"SHT_CUDA_CALLGRAPH"
	.align	4
	.sectionentsize	8
	.align		4
        /*0000*/ 	.word	0x00000000
	.align		4
        /*0004*/ 	.word	0xffffffff
	.align		4
        /*0008*/ 	.word	0x00000000
	.align		4
        /*000c*/ 	.word	0xfffffffe
	.align		4
        /*0010*/ 	.word	0x00000000
	.align		4
        /*0014*/ 	.word	0xfffffffd
	.align		4
        /*0018*/ 	.word	0x00000000
	.align		4
        /*001c*/ 	.word	0xfffffffc


//--------------------- .text.animatePointsKernel --------------------------
	.section	.text.animatePointsKernel,"ax",@progbits
	.align	128
        .global         animatePointsKernel
        .type           animatePointsKernel,@function
        .size           animatePointsKernel,(.L_x_20 - animatePointsKernel)
        .other          animatePointsKernel,@"STO_CUDA_ENTRY STV_DEFAULT"
animatePointsKernel:
.text.animatePointsKernel:
[----:B------:R-:W-:Y:S01]  /*0000*/  LDC R1, c[0x0][0x37c] ;  /* 0x0000df00ff017b82 */ /* 0x000fe20000000800 */
[----:B------:R-:W0:Y:S07]  /*0010*/  S2R R3, SR_TID.X ;  /* 0x0000000000037919 */ /* 0x000e2e0000002100 */
[----:B------:R-:W0:Y:S01]  /*0020*/  S2UR UR4, SR_CTAID.X ;  /* 0x00000000000479c3 */ /* 0x000e220000002500 */
[----:B------:R-:W1:Y:S07]  /*0030*/  LDCU UR5, c[0x0][0x390] ;  /* 0x00007200ff0577ac */ /* 0x000e6e0008000800 */
[----:B------:R-:W0:Y:S02]  /*0040*/  LDC R0, c[0x0][0x360] ;  /* 0x0000d800ff007b82 */ /* 0x000e240000000800 */
[----:B0-----:R-:W-:-:S05]  /*0050*/  IMAD R0, R0, UR4, R3 ;  /* 0x0000000400007c24 */ /* 0x001fca000f8e0203 */
[----:B-1----:R-:W-:-:S13]  /*0060*/  ISETP.GE.AND P0, PT, R0, UR5, PT ;  /* 0x0000000500007c0c */ /* 0x002fda000bf06270 */
[----:B------:R-:W-:Y:S05]  /*0070*/  @P0 EXIT ;  /* 0x000000000000094d */ /* 0x000fea0003800000 */
[----:B------:R-:W0:Y:S01]  /*0080*/  LDC.64 R4, c[0x0][0x388] ;  /* 0x0000e200ff047b82 */ /* 0x000e220000000a00 */
[----:B------:R-:W1:Y:S01]  /*0090*/  LDCU.64 UR4, c[0x0][0x358] ;  /* 0x00006b00ff0477ac */ /* 0x000e620008000a00 */
[----:B0-----:R-:W-:-:S05]  /*00a0*/  IMAD.WIDE R4, R0, 0x20, R4 ;  /* 0x0000002000047825 */ /* 0x001fca00078e0204 */
[----:B-1----:R-:W2:Y:S04]  /*00b0*/  LDG.E R13, desc[UR4][R4.64+0xc] ;  /* 0x00000c04040d7981 */ /* 0x002ea8000c1e1900 */
[----:B------:R0:W5:Y:S04]  /*00c0*/  LDG.E R3, desc[UR4][R4.64] ;  /* 0x0000000404037981 */ /* 0x000168000c1e1900 */
[----:B------:R0:W5:Y:S04]  /*00d0*/  LDG.E R17, desc[UR4][R4.64+0x4] ;  /* 0x0000040404117981 */ /* 0x000168000c1e1900 */
[----:B------:R0:W5:Y:S04]  /*00e0*/  LDG.E R15, desc[UR4][R4.64+0x8] ;  /* 0x00000804040f7981 */ /* 0x000168000c1e1900 */
[----:B------:R0:W5:Y:S04]  /*00f0*/  LDG.E R19, desc[UR4][R4.64+0x10] ;  /* 0x0000100404137981 */ /* 0x000168000c1e1900 */
[----:B------:R0:W5:Y:S04]  /*0100*/  LDG.E R21, desc[UR4][R4.64+0x14] ;  /* 0x0000140404157981 */ /* 0x000168000c1e1900 */
[----:B------:R0:W5:Y:S04]  /*0110*/  LDG.E R11, desc[UR4][R4.64+0x18] ;  /* 0x00001804040b7981 */ /* 0x000168000c1e1900 */
[----:B------:R0:W5:Y:S01]  /*0120*/  LDG.E R9, desc[UR4][R4.64+0x1c] ;  /* 0x00001c0404097981 */ /* 0x000162000c1e1900 */
[----:B------:R-:W-:-:S02]  /*0130*/  IMAD R2, R0, 0x3039, RZ ;  /* 0x0000303900027824 */ /* 0x000fc400078e02ff */
[----:B------:R-:W-:Y:S01]  /*0140*/  HFMA2 R23, -RZ, RZ, 1.69921875, -19.21875 ;  /* 0x3eccccceff177431 */ /* 0x000fe200000001ff */
[----:B------:R-:W-:Y:S02]  /*0150*/  BSSY.RECONVERGENT B0, `(.L_x_0) ;  /* 0x0000116000007945 */ /* 0x000fe40003800200 */
[----:B------:R-:W-:-:S04]  /*0160*/  SHF.R.U32.HI R7, RZ, 0x10, R2 ;  /* 0x00000010ff077819 */ /* 0x000fc80000011602 */
[----:B------:R-:W-:-:S05]  /*0170*/  LOP3.LUT R7, R2, 0x3d, R7, 0x96, !PT ;  /* 0x0000003d02077812 */ /* 0x000fca00078e9607 */
[----:B------:R-:W-:-:S05]  /*0180*/  IMAD R7, R7, 0x9, RZ ;  /* 0x0000000907077824 */ /* 0x000fca00078e02ff */
[----:B------:R-:W-:-:S04]  /*0190*/  SHF.R.U32.HI R2, RZ, 0x4, R7 ;  /* 0x00000004ff027819 */ /* 0x000fc80000011607 */
[----:B------:R-:W-:-:S05]  /*01a0*/  LOP3.LUT R2, R2, R7, RZ, 0x3c, !PT ;  /* 0x0000000702027212 */ /* 0x000fca00078e3cff */
[----:B------:R-:W-:-:S05]  /*01b0*/  IMAD R2, R2, 0x27d4eb2d, RZ ;  /* 0x27d4eb2d02027824 */ /* 0x000fca00078e02ff */
[----:B------:R-:W-:-:S04]  /*01c0*/  SHF.R.U32.HI R7, RZ, 0xf, R2 ;  /* 0x0000000fff077819 */ /* 0x000fc80000011602 */
[----:B------:R-:W-:Y:S02]  /*01d0*/  LOP3.LUT R2, R7, R2, RZ, 0x3c, !PT ;  /* 0x0000000207027212 */ /* 0x000fe400078e3cff */
[----:B------:R-:W1:Y:S02]  /*01e0*/  LDC.64 R6, c[0x0][0x380] ;  /* 0x0000e000ff067b82 */ /* 0x000e640000000a00 */
[----:B------:R-:W-:-:S05]  /*01f0*/  I2FP.F32.U32 R2, R2 ;  /* 0x0000000200027245 */ /* 0x000fca0000201000 */
[----:B------:R-:W-:-:S04]  /*0200*/  FMUL R2, R2, 2.3283064365386962891e-10 ;  /* 0x2f80000002027820 */ /* 0x000fc80000400000 */
[----:B------:R-:W-:Y:S01]  /*0210*/  FFMA R2, R2, R23, 0.80000001192092895508 ;  /* 0x3f4ccccd02027423 */ /* 0x000fe20000000017 */
[----:B------:R-:W-:-:S04]  /*0220*/  IMAD R23, R0, 0x7, RZ ;  /* 0x0000000700177824 */ /* 0x000fc800078e02ff */
[----:B-1----:R-:W-:-:S04]  /*0230*/  IMAD.WIDE R6, R23, 0x4, R6 ;  /* 0x0000000417067825 */ /* 0x002fc800078e0206 */
[----:B--2---:R-:W-:-:S05]  /*0240*/  FADD R13, R13, -R2 ;  /* 0x800000020d0d7221 */ /* 0x004fca0000000000 */
[----:B------:R-:W-:-:S13]  /*0250*/  FSETP.GTU.AND P0, PT, R13, RZ, PT ;  /* 0x000000ff0d00720b */ /* 0x000fda0003f0c000 */
[----:B0-----:R-:W-:Y:S05]  /*0260*/  @P0 BRA `(.L_x_1) ;  /* 0x0000001000100947 */ /* 0x001fea0003800000 */
[----:B------:R-:W-:Y:S01]  /*0270*/  IMAD R2, R0, 0x466f45d, RZ ;  /* 0x0466f45d00027824 */ /* 0x000fe200078e02ff */
[----:B------:R-:W0:Y:S01]  /*0280*/  S2UR UR6, SR_CLOCKLO ;  /* 0x00000000000679c3 */ /* 0x000e220000005000 */
[----:B------:R-:W-:-:S03]  /*0290*/  NOP ;  /* 0x0000000000007918 */ /* 0x000fc60000000000 */
[----:B0-----:R-:W-:Y:S01]  /*02a0*/  LOP3.LUT R2, R2, UR6, RZ, 0x3c, !PT ;  /* 0x0000000602027c12 */ /* 0x001fe2000f8e3cff */
[----:B------:R-:W0:Y:S01]  /*02b0*/  LDCU.64 UR6, c[0x0][0x398] ;  /* 0x00007300ff0677ac */ /* 0x000e220008000a00 */
[----:B-----5:R-:W-:Y:S01]  /*02c0*/  HFMA2 R17, -RZ, RZ, -3.140625, 0 ;  /* 0xc2480000ff117431 */ /* 0x020fe200000001ff */
[----:B------:R-:W-:Y:S02]  /*02d0*/  MOV R21, RZ ;  /* 0x000000ff00157202 */ /* 0x000fe40000000f00 */
[----:B------:R-:W-:Y:S01]  /*02e0*/  IMAD R3, R2, 0x2711, RZ ;  /* 0x0000271102037824 */ /* 0x000fe200078e02ff */
[----:B------:R-:W-:Y:S01]  /*02f0*/  SHF.R.U32.HI R13, RZ, 0x10, R2 ;  /* 0x00000010ff0d7819 */ /* 0x000fe20000011602 */
[----:B------:R1:W-:Y:S03]  /*0300*/  STG.E desc[UR4][R6.64+0x8], R17 ;  /* 0x0000081106007986 */ /* 0x0003e6000c101904 */
[----:B------:R-:W-:-:S04]  /*0310*/  SHF.R.U32.HI R8, RZ, 0x10, R3 ;  /* 0x00000010ff087819 */ /* 0x000fc80000011603 */
[----:B------:R-:W-:-:S05]  /*0320*/  LOP3.LUT R8, R3, 0x3d, R8, 0x96, !PT ;  /* 0x0000003d03087812 */ /* 0x000fca00078e9608 */
[----:B------:R-:W-:Y:S01]  /*0330*/  IMAD R8, R8, 0x9, RZ ;  /* 0x0000000908087824 */ /* 0x000fe200078e02ff */
[----:B0-----:R-:W-:Y:S01]  /*0340*/  UISETP.NE.U32.AND UP0, UPT, UR6, URZ, UPT ;  /* 0x000000ff0600728c */ /* 0x001fe2000bf05070 */
[----:B-1----:R-:W-:-:S03]  /*0350*/  MOV R17, RZ ;  /* 0x000000ff00117202 */ /* 0x002fc60000000f00 */
[----:B------:R-:W-:Y:S01]  /*0360*/  SHF.R.U32.HI R3, RZ, 0x4, R8 ;  /* 0x00000004ff037819 */ /* 0x000fe20000011608 */
[----:B------:R-:W-:-:S03]  /*0370*/  UISETP.NE.AND.EX UP0, UPT, UR7, URZ, UPT, UP0 ;  /* 0x000000ff0700728c */ /* 0x000fc6000bf05300 */
[----:B------:R-:W-:Y:S01]  /*0380*/  LOP3.LUT R3, R3, R8, RZ, 0x3c, !PT ;  /* 0x0000000803037212 */ /* 0x000fe200078e3cff */
[C---:B------:R-:W-:Y:S01]  /*0390*/  IMAD R8, R2.reuse, 0x4e22, RZ ;  /* 0x00004e2202087824 */ /* 0x040fe200078e02ff */
[----:B------:R-:W-:-:S03]  /*03a0*/  LOP3.LUT R2, R2, 0x3d, R13, 0x96, !PT ;  /* 0x0000003d02027812 */ /* 0x000fc600078e960d */
[----:B------:R-:W-:Y:S01]  /*03b0*/  IMAD R3, R3, 0x27d4eb2d, RZ ;  /* 0x27d4eb2d03037824 */ /* 0x000fe200078e02ff */
[----:B------:R-:W-:Y:S01]  /*03c0*/  SHF.R.U32.HI R13, RZ, 0x10, R8 ;  /* 0x00000010ff0d7819 */ /* 0x000fe20000011608 */
[----:B------:R-:W-:-:S03]  /*03d0*/  IMAD R10, R2, 0x9, RZ ;  /* 0x00000009020a7824 */ /* 0x000fc600078e02ff */
[----:B------:R-:W-:Y:S02]  /*03e0*/  SHF.R.U32.HI R2, RZ, 0xf, R3 ;  /* 0x0000000fff027819 */ /* 0x000fe40000011603 */
[----:B------:R-:W-:Y:S02]  /*03f0*/  LOP3.LUT R13, R8, 0x3d, R13, 0x96, !PT ;  /* 0x0000003d080d7812 */ /* 0x000fe400078e960d */
[----:B------:R-:W-:Y:S02]  /*0400*/  LOP3.LUT R2, R2, R3, RZ, 0x3c, !PT ;  /* 0x0000000302027212 */ /* 0x000fe400078e3cff */
[----:B------:R-:W-:Y:S01]  /*0410*/  SHF.R.U32.HI R15, RZ, 0x4, R10 ;  /* 0x00000004ff0f7819 */ /* 0x000fe2000001160a */
[----:B------:R-:W-:Y:S01]  /*0420*/  IMAD R13, R13, 0x9, RZ ;  /* 0x000000090d0d7824 */ /* 0x000fe200078e02ff */
[----:B------:R-:W-:Y:S02]  /*0430*/  I2FP.F32.U32 R2, R2 ;  /* 0x0000000200027245 */ /* 0x000fe40000201000 */
[----:B------:R-:W-:-:S02]  /*0440*/  LOP3.LUT R15, R15, R10, RZ, 0x3c, !PT ;  /* 0x0000000a0f0f7212 */ /* 0x000fc400078e3cff */
[----:B------:R-:W-:Y:S01]  /*0450*/  MOV R3, 0x40000000 ;  /* 0x4000000000037802 */ /* 0x000fe20000000f00 */
[----:B------:R-:W-:Y:S01]  /*0460*/  FMUL R2, R2, 2.3283064365386962891e-10 ;  /* 0x2f80000002027820 */ /* 0x000fe20000400000 */
[----:B------:R-:W-:Y:S01]  /*0470*/  SHF.R.U32.HI R8, RZ, 0x4, R13 ;  /* 0x00000004ff087819 */ /* 0x000fe2000001160d */
[----:B------:R-:W-:Y:S02]  /*0480*/  IMAD R15, R15, 0x27d4eb2d, RZ ;  /* 0x27d4eb2d0f0f7824 */ /* 0x000fe400078e02ff */
[----:B------:R-:W-:Y:S01]  /*0490*/  FFMA R2, R2, R3, -1 ;  /* 0xbf80000002027423 */ /* 0x000fe20000000003 */
[----:B------:R-:W-:Y:S02]  /*04a0*/  LOP3.LUT R8, R8, R13, RZ, 0x3c, !PT ;  /* 0x0000000d08087212 */ /* 0x000fe400078e3cff */
[----:B------:R-:W-:Y:S01]  /*04b0*/  SHF.R.U32.HI R10, RZ, 0xf, R15 ;  /* 0x0000000fff0a7819 */ /* 0x000fe2000001160f */
[----:B------:R-:W-:Y:S01]  /*04c0*/  FMUL R23, R2, 100 ;  /* 0x42c8000002177820 */ /* 0x000fe20000400000 */
[----:B------:R-:W-:Y:S01]  /*04d0*/  I2FP.F32.S32 R3, R0 ;  /* 0x0000000000037245 */ /* 0x000fe20000201400 */
[----:B------:R-:W-:Y:S01]  /*04e0*/  IMAD R8, R8, 0x27d4eb2d, RZ ;  /* 0x27d4eb2d08087824 */ /* 0x000fe200078e02ff */
[----:B------:R-:W-:Y:S01]  /*04f0*/  LOP3.LUT R10, R10, R15, RZ, 0x3c, !PT ;  /* 0x0000000f0a0a7212 */ /* 0x000fe200078e3cff */
[----:B------:R-:W-:Y:S01]  /*0500*/  HFMA2 R15, -RZ, RZ, 0.81396484375, 0.000785350799560546875 ;  /* 0x3a83126fff0f7431 */ /* 0x000fe200000001ff */
[----:B------:R-:W-:Y:S02]  /*0510*/  STG.E desc[UR4][R6.64], R23 ;  /* 0x0000001706007986 */ /* 0x000fe4000c101904 */
[----:B------:R-:W-:-:S02]  /*0520*/  SHF.R.U32.HI R13, RZ, 0xf, R8 ;  /* 0x0000000fff0d7819 */ /* 0x000fc40000011608 */
[----:B------:R-:W-:Y:S01]  /*0530*/  I2FP.F32.U32 R10, R10 ;  /* 0x0000000a000a7245 */ /* 0x000fe20000201000 */
[----:B------:R0:W-:Y:S01]  /*0540*/  STG.E desc[UR4][R6.64+0x4], R3 ;  /* 0x0000040306007986 */ /* 0x0001e2000c101904 */
[----:B------:R-:W-:Y:S02]  /*0550*/  LOP3.LUT R0, R13, R8, RZ, 0x3c, !PT ;  /* 0x000000080d007212 */ /* 0x000fe400078e3cff */
[----:B------:R-:W-:Y:S01]  /*0560*/  MOV R13, 0x3e4cccd0 ;  /* 0x3e4cccd0000d7802 */ /* 0x000fe20000000f00 */
[----:B------:R-:W-:Y:S01]  /*0570*/  FMUL R10, R10, 2.3283064365386962891e-10 ;  /* 0x2f8000000a0a7820 */ /* 0x000fe20000400000 */
[----:B------:R-:W-:-:S03]  /*0580*/  I2FP.F32.U32 R0, R0 ;  /* 0x0000000000007245 */ /* 0x000fc60000201000 */
[----:B------:R-:W-:Y:S02]  /*0590*/  FFMA R10, R10, R13, 0.89999997615814208984 ;  /* 0x3f6666660a0a7423 */ /* 0x000fe4000000000d */
[----:B------:R-:W-:Y:S02]  /*05a0*/  FFMA R2, R0, 2.3283064365386962891e-10, RZ ;  /* 0x2f80000000027823 */ /* 0x000fe400000000ff */
[----:B------:R-:W-:Y:S01]  /*05b0*/  FMUL R13, R10, 100 ;  /* 0x42c800000a0d7820 */ /* 0x000fe20000400000 */
[----:B0-----:R-:W-:Y:S02]  /*05c0*/  HFMA2 R3, -RZ, RZ, 0, 0 ;  /* 0x00000000ff037431 */ /* 0x001fe400000001ff */
[----:B------:R-:W-:Y:S02]  /*05d0*/  FFMA R15, R2, R15, 0.0010000000474974513054 ;  /* 0x3a83126f020f7423 */ /* 0x000fe4000000000f */
[----:B------:R-:W-:Y:S01]  /*05e0*/  MOV R19, R13 ;  /* 0x0000000d00137202 */ /* 0x000fe20000000f00 */
[----:B------:R-:W-:Y:S06]  /*05f0*/  BRA.U !UP0, `(.L_x_1) ;  /* 0x0000000d082c7547 */ /* 0x000fec000b800000 */
[----:B------:R-:W-:Y:S01]  /*0600*/  MOV R8, 0x3ba3d70a ;  /* 0x3ba3d70a00087802 */ /* 0x000fe20000000f00 */
[----:B------:R-:W-:Y:S01]  /*0610*/  FADD R0, R23, 100 ;  /* 0x42c8000017007421 */ /* 0x000fe20000000000 */
[----:B------:R-:W-:Y:S01]  /*0620*/  MOV R3, 0x43480000 ;  /* 0x4348000000037802 */ /* 0x000fe20000000f00 */
[----:B------:R-:W-:Y:S02]  /*0630*/  BSSY.RECONVERGENT B1, `(.L_x_2) ;  /* 0x000000c000017945 */ /* 0x000fe40003800200 */
[----:B------:R-:W0:Y:S02]  /*0640*/  FCHK P0, R0, 200 ;  /* 0x4348000000007902 */ /* 0x000e240000000000 */
[----:B------:R-:W-:-:S04]  /*0650*/  FFMA R3, R8, -R3, 1 ;  /* 0x3f80000008037423 */ /* 0x000fc80000000803 */
[----:B------:R-:W-:-:S04]  /*0660*/  FFMA R3, R3, R8, 0.0049999998882412910461 ;  /* 0x3ba3d70a03037423 */ /* 0x000fc80000000008 */
[----:B------:R-:W-:-:S04]  /*0670*/  FFMA R8, R0, R3, RZ ;  /* 0x0000000300087223 */ /* 0x000fc800000000ff */
[----:B------:R-:W-:-:S04]  /*0680*/  FFMA R10, R8, -200, R0 ;  /* 0xc3480000080a7823 */ /* 0x000fc80000000000 */
[----:B------:R-:W-:Y:S01]  /*0690*/  FFMA R3, R3, R10, R8 ;  /* 0x0000000a03037223 */ /* 0x000fe20000000008 */
[----:B0-----:R-:W-:Y:S06]  /*06a0*/  @!P0 BRA `(.L_x_3) ;  /* 0x0000000000108947 */ /* 0x001fec0003800000 */
[----:B------:R-:W-:Y:S01]  /*06b0*/  HFMA2 R3, -RZ, RZ, 3.640625, 0 ;  /* 0x43480000ff037431 */ /* 0x000fe200000001ff */
[----:B------:R-:W-:-:S07]  /*06c0*/  MOV R10, 0x6e0 ;  /* 0x000006e0000a7802 */ /* 0x000fce0000000f00 */
[----:B------:R-:W-:Y:S05]  /*06d0*/  CALL.REL.NOINC `($__internal_0_$__cuda_sm3x_div_rn_noftz_f32_slowpath) ;  /* 0x0000000c00447944 */ /* 0x000fea0003c00000 */
[----:B------:R-:W-:-:S07]  /*06e0*/  MOV R3, R0 ;  /* 0x0000000000037202 */ /* 0x000fce0000000f00 */
.L_x_3:
[----:B------:R-:W-:Y:S05]  /*06f0*/  BSYNC.RECONVERGENT B1 ;  /* 0x0000000000017941 */ /* 0x000fea0003800200 */
.L_x_2:
[----:B------:R-:W-:Y:S01]  /*0700*/  FSETP.NEU.AND P0, PT, R3, 1, PT ;  /* 0x3f8000000300780b */ /* 0x000fe20003f0d000 */
[----:B------:R-:W-:Y:S01]  /*0710*/  BSSY.RECONVERGENT B1, `(.L_x_4) ;  /* 0x0000044000017945 */ /* 0x000fe20003800200 */
[----:B------:R-:W-:-:S11]  /*0720*/  IMAD.MOV.U32 R0, RZ, RZ, 0x3f800000 ;  /* 0x3f800000ff007424 */ /* 0x000fd600078e00ff */
[----:B------:R-:W-:Y:S05]  /*0730*/  @!P0 BRA `(.L_x_5) ;  /* 0x0000000400048947 */ /* 0x000fea0003800000 */
[----:B------:R-:W-:-:S13]  /*0740*/  FSETP.NAN.AND P0, PT, |R3|, |R3|, PT ;  /* 0x400000030300720b */ /* 0x000fda0003f08200 */
[----:B------:R-:W-:Y:S01]  /*0750*/  @P0 FADD R0, R3, 2 ;  /* 0x4000000003000421 */ /* 0x000fe20000000000 */
[----:B------:R-:W-:Y:S06]  /*0760*/  @P0 BRA `(.L_x_5) ;  /* 0x0000000000f80947 */ /* 0x000fec0003800000 */
[C---:B------:R-:W-:Y:S01]  /*0770*/  FMUL R0, |R3|.reuse, 16777216 ;  /* 0x4b80000003007820 */ /* 0x040fe20000400200 */
[----:B------:R-:W-:-:S04]  /*0780*/  FSETP.GEU.AND P0, PT, |R3|, 1.175494350822287508e-38, PT ;  /* 0x008000000300780b */ /* 0x000fc80003f0e200 */
[----:B------:R-:W-:-:S04]  /*0790*/  FSEL R0, R0, |R3|, !P0 ;  /* 0x4000000300007208 */ /* 0x000fc80004000000 */
[----:B------:R-:W-:-:S04]  /*07a0*/  IADD3 R8, PT, PT, R0, -0x3f3504f3, RZ ;  /* 0xc0cafb0d00087810 */ /* 0x000fc80007ffe0ff */
[----:B------:R-:W-:Y:S02]  /*07b0*/  LOP3.LUT R17, R8, 0xff800000, RZ, 0xc0, !PT ;  /* 0xff80000008117812 */ /* 0x000fe400078ec0ff */
[----:B------:R-:W-:Y:S02]  /*07c0*/  FSEL R8, RZ, -24, P0 ;  /* 0xc1c00000ff087808 */ /* 0x000fe40000000000 */
[-C--:B------:R-:W-:Y:S02]  /*07d0*/  IADD3 R0, PT, PT, R0, -R17.reuse, RZ ;  /* 0x8000001100007210 */ /* 0x080fe40007ffe0ff */
[----:B------:R-:W-:Y:S02]  /*07e0*/  I2FP.F32.S32 R17, R17 ;  /* 0x0000001100117245 */ /* 0x000fe40000201400 */
[----:B------:R-:W-:Y:S01]  /*07f0*/  FSETP.NEU.AND P0, PT, |R3|, +INF , PT ;  /* 0x7f8000000300780b */ /* 0x000fe20003f0d200 */
[C---:B------:R-:W-:Y:S01]  /*0800*/  FADD R10, R0.reuse, 1 ;  /* 0x3f800000000a7421 */ /* 0x040fe20000000000 */
[----:B------:R-:W-:Y:S01]  /*0810*/  FADD R19, R0, -1 ;  /* 0xbf80000000137421 */ /* 0x000fe20000000000 */
[----:B------:R-:W-:Y:S01]  /*0820*/  FFMA R17, R17, 1.1920928955078125e-07, R8 ;  /* 0x3400000011117823 */ /* 0x000fe20000000008 */
[----:B------:R-:W-:-:S02]  /*0830*/  FSETP.NEU.AND P0, PT, R3, RZ, P0 ;  /* 0x000000ff0300720b */ /* 0x000fc4000070d000 */
[----:B------:R-:W-:Y:S01]  /*0840*/  FADD R21, R19, R19 ;  /* 0x0000001313157221 */ /* 0x000fe20000000000 */
[----:B------:R-:W0:Y:S10]  /*0850*/  MUFU.RCP R10, R10 ;  /* 0x0000000a000a7308 */ /* 0x000e340000001000 */
[----:B------:R-:W-:Y:S01]  /*0860*/  @!P0 FADD R3, R3, R3 ;  /* 0x0000000303038221 */ /* 0x000fe20000000000 */
[----:B0-----:R-:W-:Y:S01]  /*0870*/  FMUL R0, R10, R21 ;  /* 0x000000150a007220 */ /* 0x001fe20000400000 */
[----:B------:R-:W-:-:S03]  /*0880*/  HFMA2 R21, -RZ, RZ, 0.771484375, 0.21533203125 ;  /* 0x3a2c32e4ff157431 */ /* 0x000fc600000001ff */
[----:B------:R-:W-:Y:S01]  /*0890*/  FADD R14, R19, -R0 ;  /* 0x80000000130e7221 */ /* 0x000fe20000000000 */
[CC--:B------:R-:W-:Y:S01]  /*08a0*/  FMUL R12, R0.reuse, R0.reuse ;  /* 0x00000000000c7220 */ /* 0x0c0fe20000400000 */
[----:B------:R-:W-:Y:S02]  /*08b0*/  FFMA R8, R0, 1.4426950216293334961, R17 ;  /* 0x3fb8aa3b00087823 */ /* 0x000fe40000000011 */
[----:B------:R-:W-:Y:S02]  /*08c0*/  FADD R14, R14, R14 ;  /* 0x0000000e0e0e7221 */ /* 0x000fe40000000000 */
[----:B------:R-:W-:Y:S01]  /*08d0*/  FADD R17, R17, -R8 ;  /* 0x8000000811117221 */ /* 0x000fe20000000000 */
[----:B------:R-:W-:Y:S01]  /*08e0*/  FFMA R21, R12, R21, 0.0032181653659790754318 ;  /* 0x3b52e7db0c157423 */ /* 0x000fe20000000015 */
[----:B------:R-:W-:Y:S02]  /*08f0*/  FFMA R19, R19, -R0, R14 ;  /* 0x8000000013137223 */ /* 0x000fe4000000000e */
[----:B------:R-:W-:Y:S01]  /*0900*/  FFMA R14, R0, 1.4426950216293334961, R17 ;  /* 0x3fb8aa3b000e7823 */ /* 0x000fe20000000011 */
[----:B------:R-:W-:Y:S01]  /*0910*/  FFMA R21, R12, R21, 0.018033718690276145935 ;  /* 0x3c93bb730c157423 */ /* 0x000fe20000000015 */
[----:B------:R-:W-:-:S03]  /*0920*/  FMUL R19, R10, R19 ;  /* 0x000000130a137220 */ /* 0x000fc60000400000 */
[----:B------:R-:W-:Y:S01]  /*0930*/  FFMA R21, R12, R21, 0.12022458761930465698 ;  /* 0x3df6384f0c157423 */ /* 0x000fe20000000015 */
[----:B------:R-:W-:-:S03]  /*0940*/  FFMA R17, R19, 1.4426950216293334961, R14 ;  /* 0x3fb8aa3b13117823 */ /* 0x000fc6000000000e */
[----:B------:R-:W-:Y:S01]  /*0950*/  FMUL R21, R12, R21 ;  /* 0x000000150c157220 */ /* 0x000fe20000400000 */
[----:B------:R-:W-:-:S03]  /*0960*/  FFMA R12, R0, 1.9251366722983220825e-08, R17 ;  /* 0x32a55e34000c7823 */ /* 0x000fc60000000011 */
[----:B------:R-:W-:-:S04]  /*0970*/  FMUL R10, R21, 3 ;  /* 0x40400000150a7820 */ /* 0x000fc80000400000 */
[----:B------:R-:W-:-:S04]  /*0980*/  FFMA R10, R19, R10, R12 ;  /* 0x0000000a130a7223 */ /* 0x000fc8000000000c */
[----:B------:R-:W-:-:S04]  /*0990*/  FFMA R21, R0, R21, R10 ;  /* 0x0000001500157223 */ /* 0x000fc8000000000a */
[----:B------:R-:W-:-:S04]  /*09a0*/  FADD R17, R8, R21 ;  /* 0x0000001508117221 */ /* 0x000fc80000000000 */
[----:B------:R-:W-:Y:S01]  /*09b0*/  FMUL R0, R17, 2 ;  /* 0x4000000011007820 */ /* 0x000fe20000400000 */
[----:B------:R-:W-:-:S03]  /*09c0*/  FADD R8, -R8, R17 ;  /* 0x0000001108087221 */ /* 0x000fc60000000100 */
[----:B------:R-:W0:Y:S01]  /*09d0*/  FRND R19, R0 ;  /* 0x0000000000137307 */ /* 0x000e220000201000 */
[----:B------:R-:W-:Y:S01]  /*09e0*/  FADD R8, R21, -R8 ;  /* 0x8000000815087221 */ /* 0x000fe20000000000 */
[----:B------:R-:W-:Y:S01]  /*09f0*/  FFMA R17, R17, 2, -R0 ;  /* 0x4000000011117823 */ /* 0x000fe20000000800 */
[----:B------:R-:W-:Y:S02]  /*0a00*/  MOV R21, 0x391fcb8e ;  /* 0x391fcb8e00157802 */ /* 0x000fe40000000f00 */
[----:B------:R-:W-:Y:S01]  /*0a10*/  FSETP.GT.AND P2, PT, |R0|, 152, PT ;  /* 0x431800000000780b */ /* 0x000fe20003f44200 */
[----:B------:R-:W-:Y:S01]  /*0a20*/  FFMA R17, R8, 2, R17 ;  /* 0x4000000008117823 */ /* 0x000fe20000000011 */
[----:B0-----:R-:W-:Y:S01]  /*0a30*/  FADD R8, R0, -R19 ;  /* 0x8000001300087221 */ /* 0x001fe20000000000 */
[----:B------:R-:W-:-:S03]  /*0a40*/  FSETP.GT.AND P1, PT, R19, RZ, PT ;  /* 0x000000ff1300720b */ /* 0x000fc60003f24000 */
[----:B------:R-:W-:Y:S01]  /*0a50*/  FADD R8, R8, R17 ;  /* 0x0000001108087221 */ /* 0x000fe20000000000 */
[----:B------:R-:W-:Y:S02]  /*0a60*/  SEL R10, RZ, 0x83000000, P1 ;  /* 0x83000000ff0a7807 */ /* 0x000fe40000800000 */
[----:B------:R-:W-:Y:S01]  /*0a70*/  FSETP.GEU.AND P1, PT, R0, RZ, PT ;  /* 0x000000ff0000720b */ /* 0x000fe20003f2e000 */
[----:B------:R-:W-:Y:S01]  /*0a80*/  FFMA R17, R8, R21, 0.0013391353422775864601 ;  /* 0x3aaf85ed08117423 */ /* 0x000fe20000000015 */
[----:B------:R-:W-:-:S03]  /*0a90*/  IADD3 R12, PT, PT, R10, 0x7f000000, RZ ;  /* 0x7f0000000a0c7810 */ /* 0x000fc60007ffe0ff */
[C---:B------:R-:W-:Y:S02]  /*0aa0*/  FFMA R21, R8.reuse, R17, 0.0096188392490148544312 ;  /* 0x3c1d985608157423 */ /* 0x040fe40000000011 */
[----:B------:R0:W1:Y:S02]  /*0ab0*/  F2I.NTZ R17, R0 ;  /* 0x0000000000117305 */ /* 0x0000640000203100 */
[----:B------:R-:W-:-:S04]  /*0ac0*/  FFMA R21, R8, R21, 0.055503588169813156128 ;  /* 0x3d6357bb08157423 */ /* 0x000fc80000000015 */
[----:B------:R-:W-:Y:S01]  /*0ad0*/  FFMA R21, R8, R21, 0.24022644758224487305 ;  /* 0x3e75fdec08157423 */ /* 0x000fe20000000015 */
[----:B0-----:R-:W-:-:S03]  /*0ae0*/  FSEL R0, RZ, +INF , !P1 ;  /* 0x7f800000ff007808 */ /* 0x001fc60004800000 */
[----:B------:R-:W-:-:S04]  /*0af0*/  FFMA R21, R8, R21, 0.69314718246459960938 ;  /* 0x3f31721808157423 */ /* 0x000fc80000000015 */
[----:B------:R-:W-:Y:S01]  /*0b00*/  FFMA R21, R8, R21, 1 ;  /* 0x3f80000008157423 */ /* 0x000fe20000000015 */
[----:B-1----:R-:W-:-:S03]  /*0b10*/  LEA R17, R17, -R10, 0x17 ;  /* 0x8000000a11117211 */ /* 0x002fc600078eb8ff */
[----:B------:R-:W-:-:S04]  /*0b20*/  FMUL R12, R12, R21 ;  /* 0x000000150c0c7220 */ /* 0x000fc80000400000 */
[----:B------:R-:W-:Y:S01]  /*0b30*/  @!P2 FMUL R0, R17, R12 ;  /* 0x0000000c1100a220 */ /* 0x000fe20000400000 */
[----:B------:R-:W-:-:S07]  /*0b40*/  @!P0 LOP3.LUT R0, R3, 0x7fffffff, RZ, 0xc0, !PT ;  /* 0x7fffffff03008812 */ /* 0x000fce00078ec0ff */
.L_x_5:
[----:B------:R-:W-:Y:S05]  /*0b50*/  BSYNC.RECONVERGENT B1 ;  /* 0x0000000000017941 */ /* 0x000fea0003800200 */
.L_x_4:
[----:B------:R-:W-:Y:S01]  /*0b60*/  FADD R0, R0, 1 ;  /* 0x3f80000000007421 */ /* 0x000fe20000000000 */
[----:B------:R-:W-:Y:S01]  /*0b70*/  HFMA2 R19, -RZ, RZ, 1.5048828125, 33.21875 ;  /* 0x3e055027ff137431 */ /* 0x000fe200000001ff */
[----:B------:R-:W0:Y:S03]  /*0b80*/  LDC R12, c[0x0][0x3a0] ;  /* 0x0000e800ff0c7b82 */ /* 0x000e260000000800 */
[----:B------:R-:W-:-:S13]  /*0b90*/  FSETP.GEU.AND P0, PT, R0, 1.175494350822287508e-38, PT ;  /* 0x008000000000780b */ /* 0x000fda0003f0e000 */
[----:B------:R-:W-:-:S05]  /*0ba0*/  @!P0 FMUL R0, R0, 8388608 ;  /* 0x4b00000000008820 */ /* 0x000fca0000400000 */
[----:B------:R-:W-:-:S04]  /*0bb0*/  IADD3 R3, PT, PT, R0, -0x3f2aaaab, RZ ;  /* 0xc0d5555500037810 */ /* 0x000fc80007ffe0ff */
[----:B------:R-:W-:-:S04]  /*0bc0*/  LOP3.LUT R17, R3, 0xff800000, RZ, 0xc0, !PT ;  /* 0xff80000003117812 */ /* 0x000fc800078ec0ff */
[-C--:B------:R-:W-:Y:S02]  /*0bd0*/  IADD3 R3, PT, PT, R0, -R17.reuse, RZ ;  /* 0x8000001100037210 */ /* 0x080fe40007ffe0ff */
[----:B------:R-:W-:Y:S01]  /*0be0*/  I2FP.F32.S32 R8, R17 ;  /* 0x0000001100087245 */ /* 0x000fe20000201400 */
[----:B------:R-:W-:Y:S02]  /*0bf0*/  IMAD.MOV.U32 R17, RZ, RZ, 0x7f800000 ;  /* 0x7f800000ff117424 */ /* 0x000fe400078e00ff */
[----:B------:R-:W-:-:S04]  /*0c00*/  FADD R10, R3, -1 ;  /* 0xbf800000030a7421 */ /* 0x000fc80000000000 */
[----:B------:R-:W-:-:S04]  /*0c10*/  FFMA R3, R10, -R19, 0.14084610342979431152 ;  /* 0x3e1039f60a037423 */ /* 0x000fc80000000813 */
[----:B------:R-:W-:-:S04]  /*0c20*/  FFMA R3, R10, R3, -0.12148627638816833496 ;  /* 0xbdf8cdcc0a037423 */ /* 0x000fc80000000003 */
[----:B------:R-:W-:-:S04]  /*0c30*/  FFMA R3, R10, R3, 0.13980610668659210205 ;  /* 0x3e0f29550a037423 */ /* 0x000fc80000000003 */
[----:B------:R-:W-:-:S04]  /*0c40*/  FFMA R3, R10, R3, -0.16684235632419586182 ;  /* 0xbe2ad8b90a037423 */ /* 0x000fc80000000003 */
[----:B------:R-:W-:-:S04]  /*0c50*/  FFMA R3, R10, R3, 0.20012299716472625732 ;  /* 0x3e4ced0b0a037423 */ /* 0x000fc80000000003 */
[----:B------:R-:W-:-:S04]  /*0c60*/  FFMA R3, R10, R3, -0.24999669194221496582 ;  /* 0xbe7fff220a037423 */ /* 0x000fc80000000003 */
[----:B------:R-:W-:-:S04]  /*0c70*/  FFMA R3, R10, R3, 0.33333182334899902344 ;  /* 0x3eaaaa780a037423 */ /* 0x000fc80000000003 */
[----:B------:R-:W-:Y:S01]  /*0c80*/  FFMA R19, R10, R3, -0.5 ;  /* 0xbf0000000a137423 */ /* 0x000fe20000000003 */
[----:B------:R-:W-:Y:S02]  /*0c90*/  FSEL R3, RZ, -23, P0 ;  /* 0xc1b80000ff037808 */ /* 0x000fe40000000000 */
[----:B------:R-:W-:Y:S01]  /*0ca0*/  ISETP.GT.U32.AND P0, PT, R0, 0x7f7fffff, PT ;  /* 0x7f7fffff0000780c */ /* 0x000fe20003f04070 */
[----:B------:R-:W-:Y:S02]  /*0cb0*/  FMUL R19, R10, R19 ;  /* 0x000000130a137220 */ /* 0x000fe40000400000 */
[----:B------:R-:W-:Y:S02]  /*0cc0*/  FFMA R3, R8, 1.1920928955078125e-07, R3 ;  /* 0x3400000008037823 */ /* 0x000fe40000000003 */
[----:B------:R-:W-:-:S04]  /*0cd0*/  FFMA R10, R10, R19, R10 ;  /* 0x000000130a0a7223 */ /* 0x000fc8000000000a */
[----:B------:R-:W-:Y:S01]  /*0ce0*/  FFMA R8, R3, 0.69314718246459960938, R10 ;  /* 0x3f31721803087823 */ /* 0x000fe2000000000a */
[----:B0-----:R-:W-:-:S03]  /*0cf0*/  I2FP.F32.S32 R3, R12 ;  /* 0x0000000c00037245 */ /* 0x001fc60000201400 */
[C---:B------:R-:W-:Y:S01]  /*0d00*/  @P0 FFMA R8, R0.reuse, R17, +INF ;  /* 0x7f80000000080423 */ /* 0x040fe20000000011 */
[----:B------:R-:W-:Y:S01]  /*0d10*/  FSETP.NEU.AND P0, PT, R0, RZ, PT ;  /* 0x000000ff0000720b */ /* 0x000fe20003f0d000 */
[----:B------:R-:W0:Y:S03]  /*0d20*/  LDC.64 R16, c[0x0][0x398] ;  /* 0x0000e600ff107b82 */ /* 0x000e260000000a00 */
[----:B------:R-:W-:-:S05]  /*0d30*/  FSEL R8, R8, -INF , P0 ;  /* 0xff80000008087808 */ /* 0x000fca0000000000 */
[----:B------:R-:W-:-:S06]  /*0d40*/  FMUL R3, R8, R3 ;  /* 0x0000000308037220 */ /* 0x000fcc0000400000 */
[----:B------:R-:W1:Y:S02]  /*0d50*/  F2I.TRUNC.NTZ R3, R3 ;  /* 0x0000000300037305 */ /* 0x000e64000020f100 */
[----:B-1----:R-:W-:-:S05]  /*0d60*/  VIADDMNMX.RELU R19, R12, 0xffffffff, R3, PT ;  /* 0xffffffff0c137846 */ /* 0x002fca0003801103 */
[----:B0-----:R-:W-:-:S05]  /*0d70*/  IMAD.WIDE.U32 R16, R19, 0x4, R16 ;  /* 0x0000000413107825 */ /* 0x001fca00078e0010 */
[----:B------:R-:W2:Y:S01]  /*0d80*/  LDG.E R0, desc[UR4][R16.64] ;  /* 0x0000000410007981 */ /* 0x000ea2000c1e1900 */
[----:B------:R-:W-:Y:S01]  /*0d90*/  HFMA2 R10, -RZ, RZ, 3.390625, 0 ;  /* 0x42c80000ff0a7431 */ /* 0x000fe200000001ff */
[----:B------:R-:W-:Y:S01]  /*0da0*/  MOV R19, 0x3c23d70a ;  /* 0x3c23d70a00137802 */ /* 0x000fe20000000f00 */
[----:B------:R-:W-:Y:S04]  /*0db0*/  BSSY.RECONVERGENT B1, `(.L_x_6) ;  /* 0x000000c000017945 */ /* 0x000fe80003800200 */
[----:B------:R-:W-:-:S04]  /*0dc0*/  FFMA R10, R19, -R10, 1 ;  /* 0x3f800000130a7423 */ /* 0x000fc8000000080a */
[----:B------:R-:W-:Y:S01]  /*0dd0*/  FFMA R19, R10, R19, 0.0099999997764825820923 ;  /* 0x3c23d70a0a137423 */ /* 0x000fe20000000013 */
[----:B--2---:R-:W0:Y:S03]  /*0de0*/  FCHK P0, R0, 100 ;  /* 0x42c8000000007902 */ /* 0x004e260000000000 */
[----:B------:R-:W-:-:S04]  /*0df0*/  FFMA R10, R0, R19, RZ ;  /* 0x00000013000a7223 */ /* 0x000fc800000000ff */
[----:B------:R-:W-:-:S04]  /*0e00*/  FFMA R12, R10, -100, R0 ;  /* 0xc2c800000a0c7823 */ /* 0x000fc80000000000 */
[----:B------:R-:W-:Y:S01]  /*0e10*/  FFMA R10, R19, R12, R10 ;  /* 0x0000000c130a7223 */ /* 0x000fe2000000000a */
[----:B0-----:R-:W-:Y:S06]  /*0e20*/  @!P0 BRA `(.L_x_7) ;  /* 0x0000000000108947 */ /* 0x001fec0003800000 */
[----:B------:R-:W-:Y:S02]  /*0e30*/  MOV R3, 0x42c80000 ;  /* 0x42c8000000037802 */ /* 0x000fe40000000f00 */
[----:B------:R-:W-:-:S07]  /*0e40*/  MOV R10, 0xe60 ;  /* 0x00000e60000a7802 */ /* 0x000fce0000000f00 */
[----:B------:R-:W-:Y:S05]  /*0e50*/  CALL.REL.NOINC `($__internal_0_$__cuda_sm3x_div_rn_noftz_f32_slowpath) ;  /* 0x0000000400647944 */ /* 0x000fea0003c00000 */
[----:B------:R-:W-:-:S07]  /*0e60*/  MOV R10, R0 ;  /* 0x00000000000a7202 */ /* 0x000fce0000000f00 */
.L_x_7:
[----:B------:R-:W-:Y:S05]  /*0e70*/  BSYNC.RECONVERGENT B1 ;  /* 0x0000000000017941 */ /* 0x000fea0003800200 */
.L_x_6:
[----:B------:R-:W-:Y:S01]  /*0e80*/  FADD R0, R10, 1 ;  /* 0x3f8000000a007421 */ /* 0x000fe20000000000 */
[----:B------:R-:W-:-:S04]  /*0e90*/  HFMA2 R19, -RZ, RZ, 1.5048828125, 33.21875 ;  /* 0x3e055027ff137431 */ /* 0x000fc800000001ff */
[----:B------:R-:W-:-:S13]  /*0ea0*/  FSETP.GEU.AND P0, PT, R0, 1.175494350822287508e-38, PT ;  /* 0x008000000000780b */ /* 0x000fda0003f0e000 */
[----:B------:R-:W-:-:S05]  /*0eb0*/  @!P0 FMUL R0, R0, 8388608 ;  /* 0x4b00000000008820 */ /* 0x000fca0000400000 */
[----:B------:R-:W-:-:S04]  /*0ec0*/  IADD3 R3, PT, PT, R0, -0x3f2aaaab, RZ ;  /* 0xc0d5555500037810 */ /* 0x000fc80007ffe0ff */
[----:B------:R-:W-:-:S04]  /*0ed0*/  LOP3.LUT R17, R3, 0xff800000, RZ, 0xc0, !PT ;  /* 0xff80000003117812 */ /* 0x000fc800078ec0ff */
[-C--:B------:R-:W-:Y:S02]  /*0ee0*/  IADD3 R3, PT, PT, R0, -R17.reuse, RZ ;  /* 0x8000001100037210 */ /* 0x080fe40007ffe0ff */
[----:B------:R-:W-:Y:S02]  /*0ef0*/  I2FP.F32.S32 R10, R17 ;  /* 0x00000011000a7245 */ /* 0x000fe40000201400 */
[----:B------:R-:W-:Y:S01]  /*0f00*/  MOV R17, 0x7f800000 ;  /* 0x7f80000000117802 */ /* 0x000fe20000000f00 */
        /* <DEDUP_REMOVED lines=13> */
[----:B------:R-:W-:Y:S01]  /*0fe0*/  FFMA R12, R12, R19, R12 ;  /* 0x000000130c0c7223 */ /* 0x000fe2000000000c */
[----:B------:R-:W-:-:S03]  /*0ff0*/  HFMA2 R19, -RZ, RZ, 2.64453125, 5.41015625 ;  /* 0x414a4569ff137431 */ /* 0x000fc600000001ff */
[----:B------:R-:W-:-:S04]  /*1000*/  FFMA R3, R3, 0.69314718246459960938, R12 ;  /* 0x3f31721803037823 */ /* 0x000fc8000000000c */
[C---:B------:R-:W-:Y:S01]  /*1010*/  @P0 FFMA R3, R0.reuse, R17, +INF ;  /* 0x7f80000000030423 */ /* 0x040fe20000000011 */
[----:B------:R-:W-:Y:S01]  /*1020*/  HFMA2 R17, -RZ, RZ, 2.5625, 0 ;  /* 0x41200000ff117431 */ /* 0x000fe200000001ff */
[----:B------:R-:W-:Y:S02]  /*1030*/  FSETP.NEU.AND P0, PT, R0, RZ, PT ;  /* 0x000000ff0000720b */ /* 0x000fe40003f0d000 */
[----:B------:R-:W-:-:S05]  /*1040*/  FMUL R3, R3, 10 ;  /* 0x4120000003037820 */ /* 0x000fca0000400000 */
[----:B------:R-:W-:Y:S01]  /*1050*/  FSEL R3, R3, -INF , P0 ;  /* 0xff80000003037808 */ /* 0x000fe20000000000 */
[----:B------:R-:W-:Y:S01]  /*1060*/  FFMA R8, R8, R17, 1 ;  /* 0x3f80000008087423 */ /* 0x000fe20000000011 */
[----:B------:R-:W-:-:S03]  /*1070*/  IMAD.MOV.U32 R17, RZ, RZ, 0x400c6d95 ;  /* 0x400c6d95ff117424 */ /* 0x000fc600078e00ff */
[----:B------:R-:W-:Y:S01]  /*1080*/  FMUL R23, R3, R8 ;  /* 0x0000000803177220 */ /* 0x000fe20000400000 */
[----:B------:R-:W-:-:S03]  /*1090*/  MOV R3, 0x4093b14c ;  /* 0x4093b14c00037802 */ /* 0x000fc60000000f00 */
[----:B------:R-:W-:Y:S01]  /*10a0*/  FADD.SAT R0, RZ, R23 ;  /* 0x00000017ff007221 */ /* 0x000fe20000002000 */
[----:B------:R0:W-:Y:S03]  /*10b0*/  STG.E desc[UR4][R6.64+0x4], R23 ;  /* 0x0000041706007986 */ /* 0x0001e6000c101904 */
[C---:B------:R-:W-:Y:S01]  /*10c0*/  FFMA R8, R0.reuse, R3, 0.13572138547897338867 ;  /* 0x3e0afa8c00087423 */ /* 0x040fe20000000003 */
[C---:B------:R-:W-:Y:S01]  /*10d0*/  FMUL R3, R0.reuse, R0 ;  /* 0x0000000000037220 */ /* 0x040fe20000400000 */
[C---:B------:R-:W-:Y:S01]  /*10e0*/  FFMA R10, R0.reuse, R17, 0.091402612626552581787 ;  /* 0x3dbb314b000a7423 */ /* 0x040fe20000000011 */
[C---:B------:R-:W-:Y:S02]  /*10f0*/  FFMA R12, R0.reuse, R19, 0.10667330026626586914 ;  /* 0x3dda7788000c7423 */ /* 0x040fe40000000013 */
[C---:B------:R-:W-:Y:S01]  /*1100*/  FFMA R17, R3.reuse, -42.6603240966796875, R8 ;  /* 0xc22aa42c03117823 */ /* 0x040fe20000000008 */
[-C--:B------:R-:W-:Y:S01]  /*1110*/  FMUL R0, R0, R3.reuse ;  /* 0x0000000300007220 */ /* 0x080fe20000400000 */
[C---:B------:R-:W-:Y:S01]  /*1120*/  FFMA R19, R3.reuse, 4.8429665565490722656, R10 ;  /* 0x409af99503137823 */ /* 0x040fe2000000000a */
[C---:B------:R-:W-:Y:S01]  /*1130*/  FFMA R21, R3.reuse, -60.5820465087890625, R12 ;  /* 0xc272540403157823 */ /* 0x040fe2000000000c */
[C---:B------:R-:W-:Y:S01]  /*1140*/  FMUL R8, R3.reuse, R3 ;  /* 0x0000000303087220 */ /* 0x040fe20000400000 */
[C---:B------:R-:W-:Y:S01]  /*1150*/  FFMA R17, R0.reuse, 132.1310882568359375, R17 ;  /* 0x4304218f00117823 */ /* 0x040fe20000000011 */
[C---:B------:R-:W-:Y:S01]  /*1160*/  FFMA R19, R0.reuse, -14.185033798217773438, R19 ;  /* 0xc162f5e600137823 */ /* 0x040fe20000000013 */
[----:B------:R-:W-:Y:S01]  /*1170*/  FFMA R21, R0, 110.36277008056640625, R21 ;  /* 0x42dcb9bd00157823 */ /* 0x000fe20000000015 */
[----:B------:R-:W-:Y:S01]  /*1180*/  FMUL R0, R3, R0 ;  /* 0x0000000003007220 */ /* 0x000fe20000400000 */
[C---:B------:R-:W-:Y:S01]  /*1190*/  FFMA R17, R8.reuse, -152.9423980712890625, R17 ;  /* 0xc318f14108117823 */ /* 0x040fe20000000011 */
[C---:B------:R-:W-:Y:S01]  /*11a0*/  FFMA R19, R8.reuse, 4.2772984504699707031, R19 ;  /* 0x4088dfa108137823 */ /* 0x040fe20000000013 */
[----:B------:R-:W-:Y:S01]  /*11b0*/  FFMA R21, R8, -89.903106689453125, R21 ;  /* 0xc2b3ce6408157823 */ /* 0x000fe20000000015 */
[----:B------:R-:W-:Y:S01]  /*11c0*/  MOV R3, RZ ;  /* 0x000000ff00037202 */ /* 0x000fe20000000f00 */
[C---:B------:R-:W-:Y:S01]  /*11d0*/  FFMA R8, R0.reuse, 59.286380767822265625, R17 ;  /* 0x426d254100087823 */ /* 0x040fe20000000011 */
[C---:B------:R-:W-:Y:S01]  /*11e0*/  FFMA R10, R0.reuse, 2.8295660018920898438, R19 ;  /* 0x4035179c000a7823 */ /* 0x040fe20000000013 */
[----:B------:R-:W-:Y:S01]  /*11f0*/  FFMA R0, R0, 27.348249435424804688, R21 ;  /* 0x41dac93700007823 */ /* 0x000fe20000000015 */
[----:B------:R-:W-:-:S02]  /*1200*/  HFMA2 R21, -RZ, RZ, 0, 0 ;  /* 0x00000000ff157431 */ /* 0x000fc400000001ff */
[C---:B------:R-:W-:Y:S01]  /*1210*/  FMUL R25, R23.reuse, R8 ;  /* 0x0000000817197220 */ /* 0x040fe20000400000 */
[C---:B------:R-:W-:Y:S01]  /*1220*/  FMUL R27, R23.reuse, R10 ;  /* 0x0000000a171b7220 */ /* 0x040fe20000400000 */
[C---:B------:R-:W-:Y:S01]  /*1230*/  FMUL R29, R23.reuse, R0 ;  /* 0x00000000171d7220 */ /* 0x040fe20000400000 */
[----:B------:R-:W-:Y:S01]  /*1240*/  FMUL R0, R23, 0.10000000149011611938 ;  /* 0x3dcccccd17007820 */ /* 0x000fe20000400000 */
[----:B------:R-:W-:Y:S01]  /*1250*/  MOV R19, R13 ;  /* 0x0000000d00137202 */ /* 0x000fe20000000f00 */
[----:B------:R0:W-:Y:S02]  /*1260*/  STG.E desc[UR4][R6.64+0xc], R25 ;  /* 0x00000c1906007986 */ /* 0x0001e4000c101904 */
[----:B------:R-:W-:Y:S02]  /*1270*/  FMUL R17, R0, 0.0010000000474974513054 ;  /* 0x3a83126f00117820 */ /* 0x000fe40000400000 */
[----:B------:R0:W-:Y:S02]  /*1280*/  STG.E desc[UR4][R6.64+0x10], R27 ;  /* 0x0000101b06007986 */ /* 0x0001e4000c101904 */
[----:B------:R-:W-:-:S02]  /*1290*/  FMUL R17, R2, R17 ;  /* 0x0000001102117220 */ /* 0x000fc40000400000 */
[----:B------:R0:W-:Y:S05]  /*12a0*/  STG.E desc[UR4][R6.64+0x14], R29 ;  /* 0x0000141d06007986 */ /* 0x0001ea000c101904 */
.L_x_1:
[----:B------:R-:W-:Y:S05]  /*12b0*/  BSYNC.RECONVERGENT B0 ;  /* 0x0000000000007941 */ /* 0x000fea0003800200 */
.L_x_0:
[----:B------:R-:W0:Y:S01]  /*12c0*/  LDG.E R0, desc[UR4][R6.64] ;  /* 0x0000000406007981 */ /* 0x000e22000c1e1900 */
[----:B------:R-:W0:Y:S03]  /*12d0*/  LDCU UR6, c[0x0][0x394] ;  /* 0x00007280ff0677ac */ /* 0x000e260008000800 */
[----:B------:R-:W2:Y:S04]  /*12e0*/  LDG.E R2, desc[UR4][R6.64+0x4] ;  /* 0x0000040406027981 */ /* 0x000ea8000c1e1900 */
[----:B------:R-:W3:Y:S01]  /*12f0*/  LDG.E R8, desc[UR4][R6.64+0x8] ;  /* 0x0000080406087981 */ /* 0x000ee2000c1e1900 */
[----:B0----5:R-:W-:Y:S01]  /*1300*/  FFMA R23, R3, UR6, R0 ;  /* 0x0000000603177c23 */ /* 0x021fe20008000000 */
[----:B--2---:R-:W-:-:S04]  /*1310*/  FFMA R25, R17, UR6, R2 ;  /* 0x0000000611197c23 */ /* 0x004fc80008000002 */
[----:B------:R-:W-:Y:S01]  /*1320*/  STG.E desc[UR4][R6.64], R23 ;  /* 0x0000001706007986 */ /* 0x000fe2000c101904 */
[----:B---3--:R-:W-:-:S03]  /*1330*/  FFMA R27, R15, UR6, R8 ;  /* 0x000000060f1b7c23 */ /* 0x008fc60008000008 */
[----:B------:R-:W-:Y:S04]  /*1340*/  STG.E desc[UR4][R6.64+0x4], R25 ;  /* 0x0000041906007986 */ /* 0x000fe8000c101904 */
        /* <DEDUP_REMOVED lines=8> */
[----:B------:R-:W-:Y:S01]  /*13d0*/  STG.E desc[UR4][R4.64+0x1c], R9 ;  /* 0x00001c0904007986 */ /* 0x000fe2000c101904 */
[----:B------:R-:W-:Y:S05]  /*13e0*/  EXIT ;  /* 0x000000000000794d */ /* 0x000fea0003800000 */
        .weak           $__internal_0_$__cuda_sm3x_div_rn_noftz_f32_slowpath
        .type           $__internal_0_$__cuda_sm3x_div_rn_noftz_f32_slowpath,@function
        .size           $__internal_0_$__cuda_sm3x_div_rn_noftz_f32_slowpath,(.L_x_20 - $__internal_0_$__cuda_sm3x_div_rn_noftz_f32_slowpath)
$__internal_0_$__cuda_sm3x_div_rn_noftz_f32_slowpath:
[----:B------:R-:W-:Y:S01]  /*13f0*/  SHF.R.U32.HI R14, RZ, 0x17, R3 ;  /* 0x00000017ff0e7819 */ /* 0x000fe20000011603 */
[----:B------:R-:W-:Y:S01]  /*1400*/  BSSY.RECONVERGENT B2, `(.L_x_8) ;  /* 0x0000062000027945 */ /* 0x000fe20003800200 */
[----:B------:R-:W-:Y:S02]  /*1410*/  SHF.R.U32.HI R12, RZ, 0x17, R0 ;  /* 0x00000017ff0c7819 */ /* 0x000fe40000011600 */
[----:B------:R-:W-:Y:S02]  /*1420*/  LOP3.LUT R14, R14, 0xff, RZ, 0xc0, !PT ;  /* 0x000000ff0e0e7812 */ /* 0x000fe400078ec0ff */
[----:B------:R-:W-:Y:S02]  /*1430*/  LOP3.LUT R17, R12, 0xff, RZ, 0xc0, !PT ;  /* 0x000000ff0c117812 */ /* 0x000fe400078ec0ff */
[----:B------:R-:W-:Y:S02]  /*1440*/  IADD3 R18, PT, PT, R14, -0x1, RZ ;  /* 0xffffffff0e127810 */ /* 0x000fe40007ffe0ff */
[----:B------:R-:W-:-:S02]  /*1450*/  IADD3 R16, PT, PT, R17, -0x1, RZ ;  /* 0xffffffff11107810 */ /* 0x000fc40007ffe0ff */
[----:B------:R-:W-:-:S04]  /*1460*/  ISETP.GT.U32.AND P0, PT, R18, 0xfd, PT ;  /* 0x000000fd1200780c */ /* 0x000fc80003f04070 */
[----:B------:R-:W-:-:S13]  /*1470*/  ISETP.GT.U32.OR P0, PT, R16, 0xfd, P0 ;  /* 0x000000fd1000780c */ /* 0x000fda0000704470 */
[----:B------:R-:W-:Y:S01]  /*1480*/  @!P0 MOV R12, RZ ;  /* 0x000000ff000c8202 */ /* 0x000fe20000000f00 */
[----:B------:R-:W-:Y:S06]  /*1490*/  @!P0 BRA `(.L_x_9) ;  /* 0x00000000005c8947 */ /* 0x000fec0003800000 */
[----:B------:R-:W-:Y:S02]  /*14a0*/  FSETP.GTU.FTZ.AND P0, PT, |R0|, +INF , PT ;  /* 0x7f8000000000780b */ /* 0x000fe40003f1c200 */
[----:B------:R-:W-:-:S04]  /*14b0*/  FSETP.GTU.FTZ.AND P1, PT, |R3|, +INF , PT ;  /* 0x7f8000000300780b */ /* 0x000fc80003f3c200 */
[----:B------:R-:W-:-:S13]  /*14c0*/  PLOP3.LUT P0, PT, P0, P1, PT, 0xf8, 0x8f ;  /* 0x00000000008f781c */ /* 0x000fda0000703f70 */
[----:B------:R-:W-:Y:S05]  /*14d0*/  @P0 BRA `(.L_x_10) ;  /* 0x00000004004c0947 */ /* 0x000fea0003800000 */
[----:B------:R-:W-:-:S13]  /*14e0*/  LOP3.LUT P0, RZ, R3, 0x7fffffff, R0, 0xc8, !PT ;  /* 0x7fffffff03ff7812 */ /* 0x000fda000780c800 */
[----:B------:R-:W-:Y:S05]  /*14f0*/  @!P0 BRA `(.L_x_11) ;  /* 0x00000004003c8947 */ /* 0x000fea0003800000 */
[C---:B------:R-:W-:Y:S02]  /*1500*/  FSETP.NEU.FTZ.AND P2, PT, |R0|.reuse, +INF , PT ;  /* 0x7f8000000000780b */ /* 0x040fe40003f5d200 */
[----:B------:R-:W-:Y:S02]  /*1510*/  FSETP.NEU.FTZ.AND P1, PT, |R3|, +INF , PT ;  /* 0x7f8000000300780b */ /* 0x000fe40003f3d200 */
[----:B------:R-:W-:-:S11]  /*1520*/  FSETP.NEU.FTZ.AND P0, PT, |R0|, +INF , PT ;  /* 0x7f8000000000780b */ /* 0x000fd60003f1d200 */
[----:B------:R-:W-:Y:S05]  /*1530*/  @!P1 BRA !P2, `(.L_x_11) ;  /* 0x00000004002c9947 */ /* 0x000fea0005000000 */
[----:B------:R-:W-:-:S04]  /*1540*/  LOP3.LUT P2, RZ, R0, 0x7fffffff, RZ, 0xc0, !PT ;  /* 0x7fffffff00ff7812 */ /* 0x000fc8000784c0ff */
[----:B------:R-:W-:-:S13]  /*1550*/  PLOP3.LUT P1, PT, P1, P2, PT, 0x2f, 0xf2 ;  /* 0x0000000000f2781c */ /* 0x000fda0000f24577 */
[----:B------:R-:W-:Y:S05]  /*1560*/  @P1 BRA `(.L_x_12) ;  /* 0x0000000400181947 */ /* 0x000fea0003800000 */
[----:B------:R-:W-:-:S04]  /*1570*/  LOP3.LUT P1, RZ, R3, 0x7fffffff, RZ, 0xc0, !PT ;  /* 0x7fffffff03ff7812 */ /* 0x000fc8000782c0ff */
[----:B------:R-:W-:-:S13]  /*1580*/  PLOP3.LUT P0, PT, P0, P1, PT, 0x2f, 0xf2 ;  /* 0x0000000000f2781c */ /* 0x000fda0000702577 */
[----:B------:R-:W-:Y:S05]  /*1590*/  @P0 BRA `(.L_x_13) ;  /* 0x0000000400000947 */ /* 0x000fea0003800000 */
[----:B------:R-:W-:Y:S02]  /*15a0*/  ISETP.GE.AND P0, PT, R16, RZ, PT ;  /* 0x000000ff1000720c */ /* 0x000fe40003f06270 */
[----:B------:R-:W-:-:S11]  /*15b0*/  ISETP.GE.AND P1, PT, R18, RZ, PT ;  /* 0x000000ff1200720c */ /* 0x000fd60003f26270 */
[----:B------:R-:W-:Y:S01]  /*15c0*/  @P0 MOV R12, RZ ;  /* 0x000000ff000c0202 */ /* 0x000fe20000000f00 */
[----:B------:R-:W-:Y:S01]  /*15d0*/  @!P0 FFMA R0, R0, 1.84467440737095516160e+19, RZ ;  /* 0x5f80000000008823 */ /* 0x000fe200000000ff */
[----:B------:R-:W-:Y:S01]  /*15e0*/  @!P0 MOV R12, 0xffffffc0 ;  /* 0xffffffc0000c8802 */ /* 0x000fe20000000f00 */
[----:B------:R-:W-:-:S03]  /*15f0*/  @!P1 FFMA R3, R3, 1.84467440737095516160e+19, RZ ;  /* 0x5f80000003039823 */ /* 0x000fc600000000ff */
[----:B------:R-:W-:-:S07]  /*1600*/  @!P1 IADD3 R12, PT, PT, R12, 0x40, RZ ;  /* 0x000000400c0c9810 */ /* 0x000fce0007ffe0ff */
.L_x_9:
[----:B------:R-:W-:Y:S01]  /*1610*/  LEA R16, R14, 0xc0800000, 0x17 ;  /* 0xc08000000e107811 */ /* 0x000fe200078eb8ff */
[----:B------:R-:W-:Y:S01]  /*1620*/  BSSY.RECONVERGENT B3, `(.L_x_14) ;  /* 0x0000036000037945 */ /* 0x000fe20003800200 */
[----:B------:R-:W-:-:S03]  /*1630*/  IADD3 R17, PT, PT, R17, -0x7f, RZ ;  /* 0xffffff8111117810 */ /* 0x000fc60007ffe0ff */
[----:B------:R-:W-:Y:S02]  /*1640*/  IMAD.IADD R16, R3, 0x1, -R16 ;  /* 0x0000000103107824 */ /* 0x000fe400078e0a10 */
[C---:B------:R-:W-:Y:S01]  /*1650*/  IMAD R0, R17.reuse, -0x800000, R0 ;  /* 0xff80000011007824 */ /* 0x040fe200078e0200 */
[----:B------:R-:W-:Y:S01]  /*1660*/  IADD3 R17, PT, PT, R17, 0x7f, -R14 ;  /* 0x0000007f11117810 */ /* 0x000fe20007ffe80e */
[----:B------:R-:W0:Y:S01]  /*1670*/  MUFU.RCP R3, R16 ;  /* 0x0000001000037308 */ /* 0x000e220000001000 */
[----:B------:R-:W-:Y:S02]  /*1680*/  FADD.FTZ R19, -R16, -RZ ;  /* 0x800000ff10137221 */ /* 0x000fe40000010100 */
[----:B------:R-:W-:Y:S02]  /*1690*/  IADD3 R17, PT, PT, R17, R12, RZ ;  /* 0x0000000c11117210 */ /* 0x000fe40007ffe0ff */
[----:B0-----:R-:W-:-:S04]  /*16a0*/  FFMA R18, R3, R19, 1 ;  /* 0x3f80000003127423 */ /* 0x001fc80000000013 */
[----:B------:R-:W-:-:S04]  /*16b0*/  FFMA R3, R3, R18, R3 ;  /* 0x0000001203037223 */ /* 0x000fc80000000003 */
[----:B------:R-:W-:-:S04]  /*16c0*/  FFMA R18, R0, R3, RZ ;  /* 0x0000000300127223 */ /* 0x000fc800000000ff */
[----:B------:R-:W-:-:S04]  /*16d0*/  FFMA R20, R19, R18, R0 ;  /* 0x0000001213147223 */ /* 0x000fc80000000000 */
[----:B------:R-:W-:-:S04]  /*16e0*/  FFMA R20, R3, R20, R18 ;  /* 0x0000001403147223 */ /* 0x000fc80000000012 */
[----:B------:R-:W-:-:S04]  /*16f0*/  FFMA R19, R19, R20, R0 ;  /* 0x0000001413137223 */ /* 0x000fc80000000000 */
[----:B------:R-:W-:-:S05]  /*1700*/  FFMA R0, R3, R19, R20 ;  /* 0x0000001303007223 */ /* 0x000fca0000000014 */
[----:B------:R-:W-:-:S04]  /*1710*/  SHF.R.U32.HI R14, RZ, 0x17, R0 ;  /* 0x00000017ff0e7819 */ /* 0x000fc80000011600 */
[----:B------:R-:W-:-:S04]  /*1720*/  LOP3.LUT R14, R14, 0xff, RZ, 0xc0, !PT ;  /* 0x000000ff0e0e7812 */ /* 0x000fc800078ec0ff */
[----:B------:R-:W-:-:S04]  /*1730*/  IADD3 R16, PT, PT, R14, R17, RZ ;  /* 0x000000110e107210 */ /* 0x000fc80007ffe0ff */
[----:B------:R-:W-:-:S04]  /*1740*/  IADD3 R12, PT, PT, R16, -0x1, RZ ;  /* 0xffffffff100c7810 */ /* 0x000fc80007ffe0ff */
[----:B------:R-:W-:-:S13]  /*1750*/  ISETP.GE.U32.AND P0, PT, R12, 0xfe, PT ;  /* 0x000000fe0c00780c */ /* 0x000fda0003f06070 */
[----:B------:R-:W-:Y:S05]  /*1760*/  @!P0 BRA `(.L_x_15) ;  /* 0x0000000000808947 */ /* 0x000fea0003800000 */
[----:B------:R-:W-:-:S13]  /*1770*/  ISETP.GT.AND P0, PT, R16, 0xfe, PT ;  /* 0x000000fe1000780c */ /* 0x000fda0003f04270 */
[----:B------:R-:W-:Y:S05]  /*1780*/  @P0 BRA `(.L_x_16) ;  /* 0x00000000006c0947 */ /* 0x000fea0003800000 */
[----:B------:R-:W-:-:S13]  /*1790*/  ISETP.GE.AND P0, PT, R16, 0x1, PT ;  /* 0x000000011000780c */ /* 0x000fda0003f06270 */
[----:B------:R-:W-:Y:S05]  /*17a0*/  @P0 BRA `(.L_x_17) ;  /* 0x0000000000740947 */ /* 0x000fea0003800000 */
[----:B------:R-:W-:Y:S02]  /*17b0*/  ISETP.GE.AND P0, PT, R16, -0x18, PT ;  /* 0xffffffe81000780c */ /* 0x000fe40003f06270 */
[----:B------:R-:W-:-:S11]  /*17c0*/  LOP3.LUT R0, R0, 0x80000000, RZ, 0xc0, !PT ;  /* 0x8000000000007812 */ /* 0x000fd600078ec0ff */
[----:B------:R-:W-:Y:S05]  /*17d0*/  @!P0 BRA `(.L_x_17) ;  /* 0x0000000000688947 */ /* 0x000fea0003800000 */
[CCC-:B------:R-:W-:Y:S01]  /*17e0*/  FFMA.RZ R12, R3.reuse, R19.reuse, R20.reuse ;  /* 0x00000013030c7223 */ /* 0x1c0fe2000000c014 */
[C---:B------:R-:W-:Y:S02]  /*17f0*/  IADD3 R17, PT, PT, R16.reuse, 0x20, RZ ;  /* 0x0000002010117810 */ /* 0x040fe40007ffe0ff */
[----:B------:R-:W-:Y:S02]  /*1800*/  ISETP.NE.AND P2, PT, R16, RZ, PT ;  /* 0x000000ff1000720c */ /* 0x000fe40003f45270 */
[----:B------:R-:W-:Y:S01]  /*1810*/  LOP3.LUT R14, R12, 0x7fffff, RZ, 0xc0, !PT ;  /* 0x007fffff0c0e7812 */ /* 0x000fe200078ec0ff */
[CCC-:B------:R-:W-:Y:S01]  /*1820*/  FFMA.RP R12, R3.reuse, R19.reuse, R20.reuse ;  /* 0x00000013030c7223 */ /* 0x1c0fe20000008014 */
[----:B------:R-:W-:Y:S01]  /*1830*/  FFMA.RM R3, R3, R19, R20 ;  /* 0x0000001303037223 */ /* 0x000fe20000004014 */
[----:B------:R-:W-:Y:S02]  /*1840*/  ISETP.NE.AND P1, PT, R16, RZ, PT ;  /* 0x000000ff1000720c */ /* 0x000fe40003f25270 */
[----:B------:R-:W-:-:S02]  /*1850*/  LOP3.LUT R14, R14, 0x800000, RZ, 0xfc, !PT ;  /* 0x008000000e0e7812 */ /* 0x000fc400078efcff */
[----:B------:R-:W-:Y:S02]  /*1860*/  IADD3 R16, PT, PT, -R16, RZ, RZ ;  /* 0x000000ff10107210 */ /* 0x000fe40007ffe1ff */
[----:B------:R-:W-:Y:S02]  /*1870*/  SHF.L.U32 R17, R14, R17, RZ ;  /* 0x000000110e117219 */ /* 0x000fe400000006ff */
[----:B------:R-:W-:Y:S02]  /*1880*/  FSETP.NEU.FTZ.AND P0, PT, R12, R3, PT ;  /* 0x000000030c00720b */ /* 0x000fe40003f1d000 */
[----:B------:R-:W-:Y:S02]  /*1890*/  SEL R3, R16, RZ, P2 ;  /* 0x000000ff10037207 */ /* 0x000fe40001000000 */
[----:B------:R-:W-:Y:S02]  /*18a0*/  ISETP.NE.AND P1, PT, R17, RZ, P1 ;  /* 0x000000ff1100720c */ /* 0x000fe40000f25270 */
[----:B------:R-:W-:-:S02]  /*18b0*/  SHF.R.U32.HI R3, RZ, R3, R14 ;  /* 0x00000003ff037219 */ /* 0x000fc4000001160e */
[----:B------:R-:W-:Y:S02]  /*18c0*/  PLOP3.LUT P0, PT, P0, P1, PT, 0xf8, 0x8f ;  /* 0x00000000008f781c */ /* 0x000fe40000703f70 */
[----:B------:R-:W-:Y:S02]  /*18d0*/  SHF.R.U32.HI R17, RZ, 0x1, R3 ;  /* 0x00000001ff117819 */ /* 0x000fe40000011603 */
[----:B------:R-:W-:-:S04]  /*18e0*/  SEL R12, RZ, 0x1, !P0 ;  /* 0x00000001ff0c7807 */ /* 0x000fc80004000000 */
[----:B------:R-:W-:-:S04]  /*18f0*/  LOP3.LUT R12, R12, 0x1, R17, 0xf8, !PT ;  /* 0x000000010c0c7812 */ /* 0x000fc800078ef811 */
[----:B------:R-:W-:-:S04]  /*1900*/  LOP3.LUT R12, R12, R3, RZ, 0xc0, !PT ;  /* 0x000000030c0c7212 */ /* 0x000fc800078ec0ff */
[----:B------:R-:W-:-:S04]  /*1910*/  IADD3 R17, PT, PT, R17, R12, RZ ;  /* 0x0000000c11117210 */ /* 0x000fc80007ffe0ff */
[----:B------:R-:W-:Y:S01]  /*1920*/  LOP3.LUT R0, R17, R0, RZ, 0xfc, !PT ;  /* 0x0000000011007212 */ /* 0x000fe200078efcff */
[----:B------:R-:W-:Y:S06]  /*1930*/  BRA `(.L_x_17) ;  /* 0x0000000000107947 */ /* 0x000fec0003800000 */
.L_x_16:
[----:B------:R-:W-:-:S04]  /*1940*/  LOP3.LUT R0, R0, 0x80000000, RZ, 0xc0, !PT ;  /* 0x8000000000007812 */ /* 0x000fc800078ec0ff */
[----:B------:R-:W-:Y:S01]  /*1950*/  LOP3.LUT R0, R0, 0x7f800000, RZ, 0xfc, !PT ;  /* 0x7f80000000007812 */ /* 0x000fe200078efcff */
[----:B------:R-:W-:Y:S06]  /*1960*/  BRA `(.L_x_17) ;  /* 0x0000000000047947 */ /* 0x000fec0003800000 */
.L_x_15:
[----:B------:R-:W-:-:S07]  /*1970*/  LEA R0, R17, R0, 0x17 ;  /* 0x0000000011007211 */ /* 0x000fce00078eb8ff */
.L_x_17:
[----:B------:R-:W-:Y:S05]  /*1980*/  BSYNC.RECONVERGENT B3 ;  /* 0x0000000000037941 */ /* 0x000fea0003800200 */
.L_x_14:
[----:B------:R-:W-:Y:S05]  /*1990*/  BRA `(.L_x_18) ;  /* 0x0000000000207947 */ /* 0x000fea0003800000 */
.L_x_13:
[----:B------:R-:W-:-:S04]  /*19a0*/  LOP3.LUT R0, R3, 0x80000000, R0, 0x48, !PT ;  /* 0x8000000003007812 */ /* 0x000fc800078e4800 */
[----:B------:R-:W-:Y:S01]  /*19b0*/  LOP3.LUT R0, R0, 0x7f800000, RZ, 0xfc, !PT ;  /* 0x7f80000000007812 */ /* 0x000fe200078efcff */
[----:B------:R-:W-:Y:S06]  /*19c0*/  BRA `(.L_x_18) ;  /* 0x0000000000147947 */ /* 0x000fec0003800000 */
.L_x_12:
[----:B------:R-:W-:Y:S01]  /*19d0*/  LOP3.LUT R0, R3, 0x80000000, R0, 0x48, !PT ;  /* 0x8000000003007812 */ /* 0x000fe200078e4800 */
[----:B------:R-:W-:Y:S06]  /*19e0*/  BRA `(.L_x_18) ;  /* 0x00000000000c7947 */ /* 0x000fec0003800000 */
.L_x_11:
[----:B------:R-:W0:Y:S01]  /*19f0*/  MUFU.RSQ R0, -QNAN ;  /* 0xffc0000000007908 */ /* 0x000e220000001400 */
[----:B------:R-:W-:Y:S05]  /*1a00*/  BRA `(.L_x_18) ;  /* 0x0000000000047947 */ /* 0x000fea0003800000 */
.L_x_10:
[----:B------:R-:W-:-:S07]  /*1a10*/  FADD.FTZ R0, R0, R3 ;  /* 0x0000000300007221 */ /* 0x000fce0000010000 */
.L_x_18:
[----:B------:R-:W-:Y:S05]  /*1a20*/  BSYNC.RECONVERGENT B2 ;  /* 0x0000000000027941 */ /* 0x000fea0003800200 */
.L_x_8:
[----:B------:R-:W-:Y:S01]  /*1a30*/  HFMA2 R17, -RZ, RZ, 0, 0 ;  /* 0x00000000ff117431 */ /* 0x000fe200000001ff */
[----:B------:R-:W-:-:S04]  /*1a40*/  MOV R16, R10 ;  /* 0x0000000a00107202 */ /* 0x000fc80000000f00 */
[----:B0-----:R-:W-:Y:S05]  /*1a50*/  RET.REL.NODEC R16 `(animatePointsKernel) ;  /* 0xffffffe410687950 */ /* 0x001fea0003c3ffff */
.L_x_19:
[----:B------:R-:W-:-:S00]  /*1a60*/  BRA `(.L_x_19) ;  /* 0xfffffffc00fc7947 */ /* 0x000fc0000383ffff */
[----:B------:R-:W-:-:S00]  /*1a70*/  NOP ;  /* 0x0000000000007918 */ /* 0x000fc00000000000 */
        /* <DEDUP_REMOVED lines=8> */
.L_x_20:


//--------------------- .nv.shared.reserved.0     --------------------------
	.section	.nv.shared.reserved.0,"aw",@nobits
	.weak		__nv_reservedSMEM_offset_0_alias
	.size		__nv_reservedSMEM_offset_0_alias, 0, 64
	.other		__nv_reservedSMEM_offset_0_alias,@"STO_CUDA_RESERVED_SHARED STV_DEFAULT"
__nv_reservedSMEM_offset_0_alias:
	.zero		0
	.zero		64


//--------------------- .nv.constant0.animatePointsKernel --------------------------
	.section	.nv.constant0.animatePointsKernel,"a",@progbits
	.sectionflags	@""
	.align	4
.nv.constant0.animatePointsKernel:
	.zero		932


//--------------------- SYMBOLS --------------------------

	.type		.nv.reservedSmem.offset0,@object
	.size		.nv.reservedSmem.offset0,0x4
